	.target	sm_80

	.elftype	@"ET_EXEC"


//--------------------- .note.nv.tkinfo           --------------------------
	.section	.note.nv.tkinfo,"",@"SHT_NOTE"
	.sectionflags	@"SHF_NOTE_NV_TKINFO"
	.tkinfo
        /*0018*/ 	.word	0x00000002
        /*0030*/ 	.string	""
        /*0030*/ 	.string	"ptxas"
        /*0030*/ 	.string	"Cuda compilation tools, release 13.0, V13.0.88"
        /*0030*/ 	.string	"Build cuda_13.0.r13.0/compiler.36424714_0"
        /*0030*/ 	.string	"-v  -suppress-debug-info  -lineinfo  -arch sm_80 "



//--------------------- .note.nv.cuinfo           --------------------------
	.section	.note.nv.cuinfo,"",@"SHT_NOTE"
	.sectionflags	@"SHF_NOTE_NV_CUINFO"
        /*0018*/ 	.short	0x0002
        /*001a*/ 	.short	0x0050
        /*001c*/ 	.short	0x0082
	.zero		2


//--------------------- .nv.info                  --------------------------
	.section	.nv.info,"",@"SHT_CUDA_INFO"
	.align	4


	//----- nvinfo : EIATTR_REGCOUNT
	.align		4
        /*0000*/ 	.byte	0x04, 0x2f
        /*0002*/ 	.short	(.L_1 - .L_0)
	.align		4
.L_0:
        /*0004*/ 	.word	index@(matmul_kernel)
        /*0008*/ 	.word	0x00000080


	//----- nvinfo : EIATTR_FRAME_SIZE
	.align		4
.L_1:
        /*000c*/ 	.byte	0x04, 0x11
        /*000e*/ 	.short	(.L_3 - .L_2)
	.align		4
.L_2:
        /*0010*/ 	.word	index@(matmul_kernel)
        /*0014*/ 	.word	0x00000090


	//----- nvinfo : EIATTR_MIN_STACK_SIZE
	.align		4
.L_3:
        /*0018*/ 	.byte	0x04, 0x12
        /*001a*/ 	.short	(.L_5 - .L_4)
	.align		4
.L_4:
        /*001c*/ 	.word	index@(matmul_kernel)
        /*0020*/ 	.word	0x00000090
.L_5:


//--------------------- .nv.info.matmul_kernel    --------------------------
	.section	.nv.info.matmul_kernel,"",@"SHT_CUDA_INFO"
	.sectionflags	@""
	.align	4


	//----- nvinfo : EIATTR_CUDA_API_VERSION
	.align		4
        /*0000*/ 	.byte	0x04, 0x37
        /*0002*/ 	.short	(.L_7 - .L_6)
.L_6:
        /*0004*/ 	.word	0x00000082


	//----- nvinfo : EIATTR_SW2861232_WAR
	.align		4
.L_7:
        /*0008*/ 	.byte	0x01, 0x35
	.zero		2


	//----- nvinfo : EIATTR_PARAM_CBANK
	.align		4
        /*000c*/ 	.byte	0x04, 0x0a
        /*000e*/ 	.short	(.L_9 - .L_8)
	.align		4
.L_8:
        /*0010*/ 	.word	index@(.nv.constant0.matmul_kernel)
        /*0014*/ 	.short	0x0160
        /*0016*/ 	.short	0x0050


	//----- nvinfo : EIATTR_CBANK_PARAM_SIZE
	.align		4
.L_9:
        /*0018*/ 	.byte	0x03, 0x19
        /*001a*/ 	.short	0x0050


	//----- nvinfo : EIATTR_KPARAM_INFO
	.align		4
        /*001c*/ 	.byte	0x04, 0x17
        /*001e*/ 	.short	(.L_11 - .L_10)
.L_10:
        /*0020*/ 	.word	0x00000000
        /*0024*/ 	.short	0x000d
        /*0026*/ 	.short	0x0048
        /*0028*/ 	.byte	0x00, 0xf4, 0x21, 0x00


	//----- nvinfo : EIATTR_KPARAM_INFO
	.align		4
.L_11:
        /*002c*/ 	.byte	0x04, 0x17
        /*002e*/ 	.short	(.L_13 - .L_12)
.L_12:
        /*0030*/ 	.word	0x00000000
        /*0034*/ 	.short	0x000c
        /*0036*/ 	.short	0x0040
        /*0038*/ 	.byte	0x00, 0xf4, 0x21, 0x00


	//----- nvinfo : EIATTR_KPARAM_INFO
	.align		4
.L_13:
        /*003c*/ 	.byte	0x04, 0x17
        /*003e*/ 	.short	(.L_15 - .L_14)
.L_14:
        /*0040*/ 	.word	0x00000000
        /*0044*/ 	.short	0x000b
        /*0046*/ 	.short	0x0038
        /*0048*/ 	.byte	0x00, 0xf0, 0x11, 0x00


	//----- nvinfo : EIATTR_KPARAM_INFO
	.align		4
.L_15:
        /*004c*/ 	.byte	0x04, 0x17
        /*004e*/ 	.short	(.L_17 - .L_16)
.L_16:
        /*0050*/ 	.word	0x00000000
        /*0054*/ 	.short	0x000a
        /*0056*/ 	.short	0x0034
        /*0058*/ 	.byte	0x00, 0xf0, 0x11, 0x00


	//----- nvinfo : EIATTR_KPARAM_INFO
	.align		4
.L_17:
        /*005c*/ 	.byte	0x04, 0x17
        /*005e*/ 	.short	(.L_19 - .L_18)
.L_18:
        /*0060*/ 	.word	0x00000000
        /*0064*/ 	.short	0x0009
        /*0066*/ 	.short	0x0030
        /*0068*/ 	.byte	0x00, 0xf0, 0x11, 0x00


	//----- nvinfo : EIATTR_KPARAM_INFO
	.align		4
.L_19:
        /*006c*/ 	.byte	0x04, 0x17
        /*006e*/ 	.short	(.L_21 - .L_20)
.L_20:
        /*0070*/ 	.word	0x00000000
        /*0074*/ 	.short	0x0008
        /*0076*/ 	.short	0x002c
        /*0078*/ 	.byte	0x00, 0xf0, 0x11, 0x00


	//----- nvinfo : EIATTR_KPARAM_INFO
	.align		4
.L_21:
        /*007c*/ 	.byte	0x04, 0x17
        /*007e*/ 	.short	(.L_23 - .L_22)
.L_22:
        /*0080*/ 	.word	0x00000000
        /*0084*/ 	.short	0x0007
        /*0086*/ 	.short	0x0028
        /*0088*/ 	.byte	0x00, 0xf0, 0x11, 0x00


	//----- nvinfo : EIATTR_KPARAM_INFO
	.align		4
.L_23:
        /*008c*/ 	.byte	0x04, 0x17
        /*008e*/ 	.short	(.L_25 - .L_24)
.L_24:
        /*0090*/ 	.word	0x00000000
        /*0094*/ 	.short	0x0006
        /*0096*/ 	.short	0x0024
        /*0098*/ 	.byte	0x00, 0xf0, 0x11, 0x00


	//----- nvinfo : EIATTR_KPARAM_INFO
	.align		4
.L_25:
        /*009c*/ 	.byte	0x04, 0x17
        /*009e*/ 	.short	(.L_27 - .L_26)
.L_26:
        /*00a0*/ 	.word	0x00000000
        /*00a4*/ 	.short	0x0005
        /*00a6*/ 	.short	0x0020
        /*00a8*/ 	.byte	0x00, 0xf0, 0x11, 0x00


	//----- nvinfo : EIATTR_KPARAM_INFO
	.align		4
.L_27:
        /*00ac*/ 	.byte	0x04, 0x17
        /*00ae*/ 	.short	(.L_29 - .L_28)
.L_28:
        /*00b0*/ 	.word	0x00000000
        /*00b4*/ 	.short	0x0004
        /*00b6*/ 	.short	0x001c
        /*00b8*/ 	.byte	0x00, 0xf0, 0x11, 0x00


	//----- nvinfo : EIATTR_KPARAM_INFO
	.align		4
.L_29:
        /*00bc*/ 	.byte	0x04, 0x17
        /*00be*/ 	.short	(.L_31 - .L_30)
.L_30:
        /*00c0*/ 	.word	0x00000000
        /*00c4*/ 	.short	0x0003
        /*00c6*/ 	.short	0x0018
        /*00c8*/ 	.byte	0x00, 0xf0, 0x11, 0x00


	//----- nvinfo : EIATTR_KPARAM_INFO
	.align		4
.L_31:
        /*00cc*/ 	.byte	0x04, 0x17
        /*00ce*/ 	.short	(.L_33 - .L_32)
.L_32:
        /*00d0*/ 	.word	0x00000000
        /*00d4*/ 	.short	0x0002
        /*00d6*/ 	.short	0x0010
        /*00d8*/ 	.byte	0x00, 0xf4, 0x21, 0x00


	//----- nvinfo : EIATTR_KPARAM_INFO
	.align		4
.L_33:
        /*00dc*/ 	.byte	0x04, 0x17
        /*00de*/ 	.short	(.L_35 - .L_34)
.L_34:
        /*00e0*/ 	.word	0x00000000
        /*00e4*/ 	.short	0x0001
        /*00e6*/ 	.short	0x0008
        /*00e8*/ 	.byte	0x00, 0xf4, 0x21, 0x00


	//----- nvinfo : EIATTR_KPARAM_INFO
	.align		4
.L_35:
        /*00ec*/ 	.byte	0x04, 0x17
        /*00ee*/ 	.short	(.L_37 - .L_36)
.L_36:
        /*00f0*/ 	.word	0x00000000
        /*00f4*/ 	.short	0x0000
        /*00f6*/ 	.short	0x0000
        /*00f8*/ 	.byte	0x00, 0xf4, 0x21, 0x00


	//----- nvinfo : EIATTR_MAXREG_COUNT
	.align		4
.L_37:
        /*00fc*/ 	.byte	0x03, 0x1b
        /*00fe*/ 	.short	0x0080


	//----- nvinfo : EIATTR_NUM_BARRIERS
	.align		4
        /*0100*/ 	.byte	0x02, 0x4c
        /*0102*/ 	.byte	0x01
	.zero		1


	//----- nvinfo : EIATTR_ANNOTATIONS
	.align		4
        /*0104*/ 	.byte	0x04, 0x55
        /*0106*/ 	.short	(.L_39 - .L_38)


	//   ....[0]....
.L_38:
        /*0108*/ 	.word	0x00000001
        /*010c*/ 	.byte	0xb0, 0x07, 0x00, 0x00, 0x01, 0x00, 0x00, 0x00, 0xf0, 0x07, 0x00, 0x00, 0x01, 0x00, 0x00, 0x00
        /* <DEDUP_REMOVED lines=33> */
        /*032c*/ 	.byte	0x00, 0x7d, 0x00, 0x00, 0x01, 0x00, 0x00, 0x00, 0x10, 0x7d, 0x00, 0x00


	//----- nvinfo : EIATTR_MERCURY_ISA_VERSION
	.align		4
.L_39:
        /*0338*/ 	.byte	0x03, 0x5f
        /*033a*/ 	.short	0x0000


	//----- nvinfo : EIATTR_EXIT_INSTR_OFFSETS
	.align		4
        /*033c*/ 	.byte	0x04, 0x1c
        /*033e*/ 	.short	(.L_41 - .L_40)


	//   ....[0]....
.L_40:
        /*0340*/ 	.word	0x00008130


	//   ....[1]....
        /*0344*/ 	.word	0x00008150


	//----- nvinfo : EIATTR_REQNTID
	.align		4
.L_41:
        /*0348*/ 	.byte	0x04, 0x10
        /*034a*/ 	.short	(.L_43 - .L_42)
.L_42:
        /*034c*/ 	.word	0x00000200
        /*0350*/ 	.word	0x00000001
        /*0354*/ 	.word	0x00000001
.L_43:


//--------------------- .nv.callgraph             --------------------------
	.section	.nv.callgraph,"",@"SHT_CUDA_CALLGRAPH"
	.align	4
	.sectionentsize	8
	.align		4
        /*0000*/ 	.word	0x00000000
	.align		4
        /*0004*/ 	.word	0xffffffff
	.align		4
        /*0008*/ 	.word	0x00000000
	.align		4
        /*000c*/ 	.word	0xfffffffe
	.align		4
        /*0010*/ 	.word	0x00000000
	.align		4
        /*0014*/ 	.word	0xfffffffd
	.align		4
        /*0018*/ 	.word	0x00000000
	.align		4
        /*001c*/ 	.word	0xfffffffc


//--------------------- .nv.rel.action            --------------------------
	.section	.nv.rel.action,"",@"SHT_CUDA_RELOCINFO"
	.align	8
	.sectionentsize	8
        /*0000*/ 	.byte	0x73, 0x00, 0x00, 0x00, 0x00, 0x00, 0x00, 0x00, 0x00, 0x00, 0x00, 0x11, 0x25, 0x00, 0x05, 0x36


//--------------------- .nv.constant0.matmul_kernel --------------------------
	.section	.nv.constant0.matmul_kernel,"a",@progbits
	.sectionflags	@""
	.align	4
.nv.constant0.matmul_kernel:
	.zero		432


//--------------------- .text.matmul_kernel       --------------------------
	.section	.text.matmul_kernel,"ax",@progbits
	.sectioninfo	@"SHI_REGISTERS=128"
	.align	128
        .global         matmul_kernel
        .type           matmul_kernel,@function
        .size           matmul_kernel,(.L_x_3 - matmul_kernel)
        .other          matmul_kernel,@"STO_CUDA_ENTRY STV_DEFAULT"
matmul_kernel:
.text.matmul_kernel:
[----:B------:R-:W-:Y:S02]  /*0000*/  IMAD.MOV.U32 R1, RZ, RZ, c[0x0][0x28] ;  /* 0x00000a00ff017624 */ /* 0x000fe400078e00ff */
[----:B------:R-:W-:Y:S01]  /*0010*/  IMAD.MOV.U32 R0, RZ, RZ, c[0x0][0x17c] ;  /* 0x00005f00ff007624 */ /* 0x000fe200078e00ff */
[----:B------:R-:W1:Y:S01]  /*0020*/  S2R R5, SR_CTAID.X ;  /* 0x0000000000057919 */ /* 0x000e620000002500 */
[----:B------:R-:W-:Y:S01]  /*0030*/  UMOV UR5, 0x7f ;  /* 0x0000007f00057882 */ /* 0x000fe20000000000 */
[----:B------:R-:W-:Y:S01]  /*0040*/  IMAD.MOV.U32 R51, RZ, RZ, c[0x0][0x188] ;  /* 0x00006200ff337624 */ /* 0x000fe200078e00ff */
[----:B------:R-:W-:Y:S01]  /*0050*/  ULDC UR9, c[0x0][0x180] ;  /* 0x0000600000097ab9 */ /* 0x000fe20000000800 */
[----:B------:R-:W-:Y:S01]  /*0060*/  IADD3 R0, R0, 0x3f, RZ ;  /* 0x0000003f00007810 */ /* 0x000fe20007ffe0ff */
[----:B------:R-:W2:Y:S01]  /*0070*/  S2R R19, SR_TID.X ;  /* 0x0000000000137919 */ /* 0x000ea20000002100 */
[----:B------:R-:W-:Y:S01]  /*0080*/  UIADD3 UR5, UR5, UR9, URZ ;  /* 0x0000000905057290 */ /* 0x000fe2000fffe03f */
[----:B------:R-:W-:Y:S01]  /*0090*/  IADD3 R1, R1, -0x90, RZ ;  /* 0xffffff7001017810 */ /* 0x000fe20007ffe0ff */
[----:B------:R-:W-:Y:S01]  /*00a0*/  ULDC.64 UR14, c[0x0][0x118] ;  /* 0x00004600000e7ab9 */ /* 0x000fe20000000a00 */
[----:B------:R-:W-:Y:S01]  /*00b0*/  SHF.R.S32.HI R3, RZ, 0x1f, R0 ;  /* 0x0000001fff037819 */ /* 0x000fe20000011400 */
[----:B------:R-:W-:Y:S01]  /*00c0*/  UISETP.GT.AND UP0, UPT, UR5, 0x7f, UPT ;  /* 0x0000007f0500788c */ /* 0x000fe2000bf04270 */
[----:B------:R-:W-:Y:S01]  /*00d0*/  LOP3.LUT R97, RZ, c[0x0][0x17c], RZ, 0x33, !PT ;  /* 0x00005f00ff617a12 */ /* 0x000fe200078e33ff */
[----:B------:R-:W-:Y:S01]  /*00e0*/  ULDC.64 UR6, c[0x0][0x188] ;  /* 0x0000620000067ab9 */ /* 0x000fe20000000a00 */
[----:B------:R-:W-:Y:S01]  /*00f0*/  LEA.HI R3, R3, R0, RZ, 0x6 ;  /* 0x0000000003037211 */ /* 0x000fe200078f30ff */
[----:B------:R-:W-:-:S03]  /*0100*/  USEL UR4, URZ, 0x4, !UP0 ;  /* 0x000000043f047887 */ /* 0x000fc6000c000000 */
[----:B------:R-:W-:-:S03]  /*0110*/  SHF.R.S32.HI R3, RZ, 0x6, R3 ;  /* 0x00000006ff037819 */ /* 0x000fc60000011403 */
[----:B------:R-:W-:Y:S02]  /*0120*/  IMAD.U32 R73, RZ, RZ, UR4 ;  /* 0x00000004ff497e24 */ /* 0x000fe4000f8e00ff */
[----:B------:R-:W-:Y:S01]  /*0130*/  IMAD.SHL.U32 R4, R3, 0x8, RZ ;  /* 0x0000000803047824 */ /* 0x000fe200078e00ff */
[----:B-1----:R-:W-:-:S04]  /*0140*/  IABS R8, R5 ;  /* 0x0000000500087213 */ /* 0x002fc80000000000 */
[-C--:B------:R-:W-:Y:S02]  /*0150*/  IABS R7, R4.reuse ;  /* 0x0000000400077213 */ /* 0x080fe40000000000 */
[----:B------:R-:W-:Y:S02]  /*0160*/  IABS R10, R4 ;  /* 0x00000004000a7213 */ /* 0x000fe40000000000 */
[----:B------:R-:W1:Y:S01]  /*0170*/  I2F.RP R0, R7 ;  /* 0x0000000700007306 */ /* 0x000e620000209400 */
[----:B--2---:R-:W-:-:S05]  /*0180*/  LOP3.LUT R17, R19, 0x7f, RZ, 0xc0, !PT ;  /* 0x0000007f13117812 */ /* 0x004fca00078ec0ff */
[----:B------:R-:W-:Y:S02]  /*0190*/  IMAD R54, R17, c[0x0][0x18c], RZ ;  /* 0x0000630011367a24 */ /* 0x000fe400078e02ff */
[----:B-1----:R-:W1:Y:S02]  /*01a0*/  MUFU.RCP R0, R0 ;  /* 0x0000000000007308 */ /* 0x002e640000001000 */
[----:B-1----:R-:W-:Y:S01]  /*01b0*/  IADD3 R2, R0, 0xffffffe, RZ ;  /* 0x0ffffffe00027810 */ /* 0x002fe20007ffe0ff */
[----:B------:R-:W-:-:S05]  /*01c0*/  IMAD.MOV R0, RZ, RZ, -R10 ;  /* 0x000000ffff007224 */ /* 0x000fca00078e0a0a */
[----:B------:R1:W2:Y:S02]  /*01d0*/  F2I.FTZ.U32.TRUNC.NTZ R3, R2 ;  /* 0x0000000200037305 */ /* 0x0002a4000021f000 */
[----:B-1----:R-:W-:Y:S02]  /*01e0*/  IMAD.MOV.U32 R2, RZ, RZ, RZ ;  /* 0x000000ffff027224 */ /* 0x002fe400078e00ff */
[----:B--2---:R-:W-:-:S04]  /*01f0*/  IMAD.MOV R6, RZ, RZ, -R3 ;  /* 0x000000ffff067224 */ /* 0x004fc800078e0a03 */
[----:B------:R-:W-:Y:S02]  /*0200*/  IMAD R9, R6, R7, RZ ;  /* 0x0000000706097224 */ /* 0x000fe400078e02ff */
[----:B------:R-:W-:Y:S01]  /*0210*/  IMAD.MOV.U32 R6, RZ, RZ, R8 ;  /* 0x000000ffff067224 */ /* 0x000fe200078e0008 */
[----:B------:R-:W-:Y:S01]  /*0220*/  IABS R8, c[0x0][0x17c] ;  /* 0x00005f0000087a13 */ /* 0x000fe20000000000 */
[----:B------:R-:W-:-:S06]  /*0230*/  IMAD.HI.U32 R3, R3, R9, R2 ;  /* 0x0000000903037227 */ /* 0x000fcc00078e0002 */
[----:B------:R-:W-:-:S04]  /*0240*/  IMAD.HI.U32 R3, R3, R6, RZ ;  /* 0x0000000603037227 */ /* 0x000fc800078e00ff */
[----:B------:R-:W-:-:S05]  /*0250*/  IMAD R0, R3, R0, R6 ;  /* 0x0000000003007224 */ /* 0x000fca00078e0206 */
[----:B------:R-:W-:-:S13]  /*0260*/  ISETP.GT.U32.AND P1, PT, R7, R0, PT ;  /* 0x000000000700720c */ /* 0x000fda0003f24070 */
[----:B------:R-:W-:Y:S01]  /*0270*/  @!P1 IMAD.IADD R0, R0, 0x1, -R7 ;  /* 0x0000000100009824 */ /* 0x000fe200078e0a07 */
[----:B------:R-:W-:Y:S02]  /*0280*/  @!P1 IADD3 R3, R3, 0x1, RZ ;  /* 0x0000000103039810 */ /* 0x000fe40007ffe0ff */
[----:B------:R-:W-:Y:S02]  /*0290*/  ISETP.NE.AND P1, PT, R4, RZ, PT ;  /* 0x000000ff0400720c */ /* 0x000fe40003f25270 */
[----:B------:R-:W-:Y:S02]  /*02a0*/  ISETP.GE.U32.AND P0, PT, R0, R7, PT ;  /* 0x000000070000720c */ /* 0x000fe40003f06070 */
[----:B------:R-:W-:-:S04]  /*02b0*/  LOP3.LUT R0, R5, R4, RZ, 0x3c, !PT ;  /* 0x0000000405007212 */ /* 0x000fc800078e3cff */
[----:B------:R-:W-:Y:S01]  /*02c0*/  ISETP.GE.AND P2, PT, R0, RZ, PT ;  /* 0x000000ff0000720c */ /* 0x000fe20003f46270 */
[----:B------:R-:W-:-:S05]  /*02d0*/  IMAD.MOV.U32 R0, RZ, RZ, c[0x0][0x178] ;  /* 0x00005e00ff007624 */ /* 0x000fca00078e00ff */
[----:B------:R-:W-:Y:S02]  /*02e0*/  IADD3 R0, R0, 0x7f, RZ ;  /* 0x0000007f00007810 */ /* 0x000fe40007ffe0ff */
[----:B------:R-:W-:-:S05]  /*02f0*/  @P0 IADD3 R3, R3, 0x1, RZ ;  /* 0x0000000103030810 */ /* 0x000fca0007ffe0ff */
[----:B------:R-:W-:Y:S01]  /*0300*/  IMAD.MOV.U32 R2, RZ, RZ, R3 ;  /* 0x000000ffff027224 */ /* 0x000fe200078e0003 */
[----:B------:R-:W-:-:S03]  /*0310*/  SHF.R.S32.HI R3, RZ, 0x1f, R0 ;  /* 0x0000001fff037819 */ /* 0x000fc60000011400 */
[----:B------:R-:W-:Y:S01]  /*0320*/  @!P2 IMAD.MOV R2, RZ, RZ, -R2 ;  /* 0x000000ffff02a224 */ /* 0x000fe200078e0a02 */
[----:B------:R-:W-:Y:S02]  /*0330*/  @!P1 LOP3.LUT R2, RZ, R4, RZ, 0x33, !PT ;  /* 0x00000004ff029212 */ /* 0x000fe400078e33ff */
[----:B------:R-:W-:-:S03]  /*0340*/  LEA.HI R3, R3, R0, RZ, 0x7 ;  /* 0x0000000003037211 */ /* 0x000fc600078f38ff */
[----:B------:R-:W-:Y:S02]  /*0350*/  IMAD.SHL.U32 R13, R2, 0x8, RZ ;  /* 0x00000008020d7824 */ /* 0x000fe400078e00ff */
[----:B------:R-:W-:-:S03]  /*0360*/  IMAD.MOV R2, RZ, RZ, -R2 ;  /* 0x000000ffff027224 */ /* 0x000fc600078e0a02 */
[----:B------:R-:W-:Y:S01]  /*0370*/  LEA.HI.SX32 R3, R3, -R13, 0x19 ;  /* 0x8000000d03037211 */ /* 0x000fe200078fcaff */
[----:B------:R-:W-:Y:S02]  /*0380*/  IMAD R12, R4, R2, R5 ;  /* 0x00000002040c7224 */ /* 0x000fe400078e0205 */
[----:B------:R-:W-:Y:S01]  /*0390*/  IMAD.MOV.U32 R2, RZ, RZ, RZ ;  /* 0x000000ffff027224 */ /* 0x000fe200078e00ff */
[----:B------:R-:W-:Y:S02]  /*03a0*/  IMNMX R15, R3, 0x8, PT ;  /* 0x00000008030f7817 */ /* 0x000fe40003800200 */
[----:B------:R-:W-:Y:S02]  /*03b0*/  IABS R4, R12 ;  /* 0x0000000c00047213 */ /* 0x000fe40000000000 */
[----:B------:R-:W-:-:S04]  /*03c0*/  IABS R7, R15 ;  /* 0x0000000f00077213 */ /* 0x000fc80000000000 */
[----:B------:R-:W1:Y:S08]  /*03d0*/  I2F.RP R0, R7 ;  /* 0x0000000700007306 */ /* 0x000e700000209400 */
[----:B-1----:R-:W1:Y:S02]  /*03e0*/  MUFU.RCP R0, R0 ;  /* 0x0000000000007308 */ /* 0x002e640000001000 */
[----:B-1----:R-:W-:-:S06]  /*03f0*/  IADD3 R3, R0, 0xffffffe, RZ ;  /* 0x0ffffffe00037810 */ /* 0x002fcc0007ffe0ff */
[----:B------:R-:W1:Y:S02]  /*0400*/  F2I.FTZ.U32.TRUNC.NTZ R3, R3 ;  /* 0x0000000300037305 */ /* 0x000e64000021f000 */
[----:B-1----:R-:W-:-:S04]  /*0410*/  IMAD.MOV R6, RZ, RZ, -R3 ;  /* 0x000000ffff067224 */ /* 0x002fc800078e0a03 */
[----:B------:R-:W-:Y:S01]  /*0420*/  IMAD R5, R6, R7, RZ ;  /* 0x0000000706057224 */ /* 0x000fe200078e02ff */
[----:B------:R-:W-:-:S03]  /*0430*/  IABS R6, R15 ;  /* 0x0000000f00067213 */ /* 0x000fc60000000000 */
[----:B------:R-:W-:-:S04]  /*0440*/  IMAD.HI.U32 R2, R3, R5, R2 ;  /* 0x0000000503027227 */ /* 0x000fc800078e0002 */
[----:B------:R-:W-:Y:S02]  /*0450*/  IMAD.MOV.U32 R5, RZ, RZ, R4 ;  /* 0x000000ffff057224 */ /* 0x000fe400078e0004 */
[----:B------:R-:W-:Y:S01]  /*0460*/  IMAD.MOV R4, RZ, RZ, -R6 ;  /* 0x000000ffff047224 */ /* 0x000fe200078e0a06 */
[----:B------:R-:W-:Y:S01]  /*0470*/  IABS R6, c[0x0][0x178] ;  /* 0x00005e0000067a13 */ /* 0x000fe20000000000 */
[----:B------:R-:W-:Y:S02]  /*0480*/  IMAD.MOV.U32 R3, RZ, RZ, R8 ;  /* 0x000000ffff037224 */ /* 0x000fe400078e0008 */
[----:B------:R-:W-:Y:S02]  /*0490*/  IMAD.HI.U32 R0, R2, R5, RZ ;  /* 0x0000000502007227 */ /* 0x000fe400078e00ff */
[----:B------:R-:W1:Y:S02]  /*04a0*/  I2F.RP R8, R3 ;  /* 0x0000000300087306 */ /* 0x000e640000209400 */
[----:B------:R-:W-:-:S02]  /*04b0*/  IMAD.MOV.U32 R2, RZ, RZ, R6 ;  /* 0x000000ffff027224 */ /* 0x000fc400078e0006 */
[----:B------:R-:W-:-:S04]  /*04c0*/  IMAD R4, R0, R4, R5 ;  /* 0x0000000400047224 */ /* 0x000fc800078e0205 */
[----:B------:R-:W2:Y:S01]  /*04d0*/  I2F.RP R5, R2 ;  /* 0x0000000200057306 */ /* 0x000ea20000209400 */
[----:B------:R-:W-:-:S07]  /*04e0*/  ISETP.GT.U32.AND P1, PT, R7, R4, PT ;  /* 0x000000040700720c */ /* 0x000fce0003f24070 */
[----:B-1----:R-:W1:Y:S06]  /*04f0*/  MUFU.RCP R8, R8 ;  /* 0x0000000800087308 */ /* 0x002e6c0000001000 */
[----:B------:R-:W-:Y:S01]  /*0500*/  @!P1 IMAD.IADD R4, R4, 0x1, -R7 ;  /* 0x0000000104049824 */ /* 0x000fe200078e0a07 */
[----:B------:R-:W-:Y:S01]  /*0510*/  @!P1 IADD3 R0, R0, 0x1, RZ ;  /* 0x0000000100009810 */ /* 0x000fe20007ffe0ff */
[----:B--2---:R-:W2:Y:S01]  /*0520*/  MUFU.RCP R5, R5 ;  /* 0x0000000500057308 */ /* 0x004ea20000001000 */
[----:B------:R-:W-:Y:S02]  /*0530*/  ISETP.NE.AND P1, PT, R15, RZ, PT ;  /* 0x000000ff0f00720c */ /* 0x000fe40003f25270 */
[----:B------:R-:W-:-:S02]  /*0540*/  ISETP.GE.U32.AND P0, PT, R4, R7, PT ;  /* 0x000000070400720c */ /* 0x000fc40003f06070 */
[----:B------:R-:W-:Y:S02]  /*0550*/  LOP3.LUT R4, R12, R15, RZ, 0x3c, !PT ;  /* 0x0000000f0c047212 */ /* 0x000fe400078e3cff */
[----:B-1----:R-:W-:Y:S02]  /*0560*/  IADD3 R6, R8, 0xffffffe, RZ ;  /* 0x0ffffffe08067810 */ /* 0x002fe40007ffe0ff */
[----:B------:R-:W-:Y:S02]  /*0570*/  ISETP.GE.AND P2, PT, R4, RZ, PT ;  /* 0x000000ff0400720c */ /* 0x000fe40003f46270 */
[----:B------:R-:W1:Y:S01]  /*0580*/  F2I.FTZ.U32.TRUNC.NTZ R7, R6 ;  /* 0x0000000600077305 */ /* 0x000e62000021f000 */
[----:B--2---:R-:W-:-:S04]  /*0590*/  IADD3 R5, R5, 0xffffffe, RZ ;  /* 0x0ffffffe05057810 */ /* 0x004fc80007ffe0ff */
[----:B------:R-:W-:-:S03]  /*05a0*/  @P0 IADD3 R0, R0, 0x1, RZ ;  /* 0x0000000100000810 */ /* 0x000fc60007ffe0ff */
[----:B------:R-:W2:Y:S02]  /*05b0*/  F2I.FTZ.U32.TRUNC.NTZ R5, R5 ;  /* 0x0000000500057305 */ /* 0x000ea4000021f000 */
[----:B------:R-:W-:Y:S01]  /*05c0*/  IMAD.MOV.U32 R4, RZ, RZ, R0 ;  /* 0x000000ffff047224 */ /* 0x000fe200078e0000 */
[----:B------:R-:W-:-:S03]  /*05d0*/  SHF.R.U32.HI R0, RZ, 0x7, R19 ;  /* 0x00000007ff007819 */ /* 0x000fc60000011613 */
[----:B------:R-:W-:Y:S01]  /*05e0*/  @!P2 IMAD.MOV R4, RZ, RZ, -R4 ;  /* 0x000000ffff04a224 */ /* 0x000fe200078e0a04 */
[----:B------:R-:W-:Y:S01]  /*05f0*/  @!P1 LOP3.LUT R4, RZ, R15, RZ, 0x33, !PT ;  /* 0x0000000fff049212 */ /* 0x000fe200078e33ff */
[----:B-1----:R-:W-:Y:S01]  /*0600*/  IMAD.MOV R6, RZ, RZ, -R7 ;  /* 0x000000ffff067224 */ /* 0x002fe200078e0a07 */
[----:B------:R-:W-:-:S03]  /*0610*/  SGXT.U32 R0, R0, 0x2 ;  /* 0x000000020000781a */ /* 0x000fc60000000000 */
[----:B------:R-:W-:Y:S01]  /*0620*/  IMAD.SHL.U32 R9, R4, 0x40, RZ ;  /* 0x0000004004097824 */ /* 0x000fe200078e00ff */
[----:B------:R-:W-:Y:S01]  /*0630*/  ISETP.GE.AND P0, PT, R0, c[0x0][0x180], PT ;  /* 0x0000600000007a0c */ /* 0x000fe20003f06270 */
[----:B------:R-:W-:Y:S01]  /*0640*/  IMAD R11, R6, R3, RZ ;  /* 0x00000003060b7224 */ /* 0x000fe200078e02ff */
[----:B------:R-:W-:Y:S01]  /*0650*/  LOP3.LUT R43, R0, 0x4, RZ, 0xfc, !PT ;  /* 0x00000004002b7812 */ /* 0x000fe200078efcff */
[----:B------:R-:W-:Y:S01]  /*0660*/  IMAD.MOV.U32 R6, RZ, RZ, RZ ;  /* 0x000000ffff067224 */ /* 0x000fe200078e00ff */
[----:B------:R-:W-:Y:S01]  /*0670*/  SEL R14, R73, RZ, !P0 ;  /* 0x000000ff490e7207 */ /* 0x000fe20004000000 */
[----:B--2---:R-:W-:Y:S01]  /*0680*/  IMAD.MOV R8, RZ, RZ, -R5 ;  /* 0x000000ffff087224 */ /* 0x004fe200078e0a05 */
[----:B------:R-:W-:Y:S01]  /*0690*/  LOP3.LUT R46, R9, 0x4, R0, 0xfe, !PT ;  /* 0x00000004092e7812 */ /* 0x000fe200078efe00 */
[----:B------:R-:W-:Y:S01]  /*06a0*/  IMAD.HI.U32 R7, R7, R11, R6 ;  /* 0x0000000b07077227 */ /* 0x000fe200078e0006 */
[----:B------:R-:W-:Y:S02]  /*06b0*/  LOP3.LUT R47, R9, R0, RZ, 0xfc, !PT ;  /* 0x00000000092f7212 */ /* 0x000fe400078efcff */
[----:B------:R-:W-:Y:S01]  /*06c0*/  ISETP.NE.U32.AND P2, PT, R14, RZ, PT ;  /* 0x000000ff0e00720c */ /* 0x000fe20003f45070 */
[----:B------:R-:W-:Y:S01]  /*06d0*/  IMAD.MOV.U32 R11, RZ, RZ, R8 ;  /* 0x000000ffff0b7224 */ /* 0x000fe200078e0008 */
[----:B------:R-:W-:Y:S01]  /*06e0*/  IABS R14, R46 ;  /* 0x0000002e000e7213 */ /* 0x000fe20000000000 */
[----:B------:R-:W-:Y:S01]  /*06f0*/  IMAD.MOV R6, RZ, RZ, -R4 ;  /* 0x000000ffff067224 */ /* 0x000fe200078e0a04 */
[----:B------:R-:W-:Y:S01]  /*0700*/  IABS R10, R47 ;  /* 0x0000002f000a7213 */ /* 0x000fe20000000000 */
[----:B------:R-:W-:Y:S01]  /*0710*/  IMAD R11, R11, R2, RZ ;  /* 0x000000020b0b7224 */ /* 0x000fe200078e02ff */
[----:B------:R-:W-:Y:S01]  /*0720*/  LOP3.LUT R45, R9, 0x8, R0, 0xfe, !PT ;  /* 0x00000008092d7812 */ /* 0x000fe200078efe00 */
[----:B------:R-:W-:Y:S01]  /*0730*/  IMAD R6, R15, R6, R12 ;  /* 0x000000060f067224 */ /* 0x000fe200078e020c */
[C-C-:B------:R-:W-:Y:S01]  /*0740*/  LOP3.LUT R44, R9.reuse, 0xc, R0.reuse, 0xfe, !PT ;  /* 0x0000000c092c7812 */ /* 0x140fe200078efe00 */
[----:B------:R-:W-:Y:S01]  /*0750*/  IMAD.MOV.U32 R4, RZ, RZ, RZ ;  /* 0x000000ffff047224 */ /* 0x000fe200078e00ff */
[----:B------:R-:W-:Y:S01]  /*0760*/  LOP3.LUT R42, R9, 0x10, R0, 0xfe, !PT ;  /* 0x00000010092a7812 */ /* 0x000fe200078efe00 */
[----:B------:R-:W-:Y:S01]  /*0770*/  IMAD.MOV.U32 R12, RZ, RZ, R14 ;  /* 0x000000ffff0c7224 */ /* 0x000fe200078e000e */
[----:B------:R-:W-:Y:S01]  /*0780*/  IABS R14, R45 ;  /* 0x0000002d000e7213 */ /* 0x000fe20000000000 */
[----:B------:R-:W-:Y:S01]  /*0790*/  IMAD.HI.U32 R8, R7, R10, RZ ;  /* 0x0000000a07087227 */ /* 0x000fe200078e00ff */
[----:B------:R-:W-:Y:S01]  /*07a0*/  IABS R16, R44 ;  /* 0x0000002c00107213 */ /* 0x000fe20000000000 */
[----:B------:R-:W-:Y:S01]  /*07b0*/  STL [R1+0x78], R47 ;  /* 0x0000782f01007387 */ /* 0x000fe20000100800 */
[----:B------:R-:W-:Y:S01]  /*07c0*/  LOP3.LUT R41, R9, 0x14, R0, 0xfe, !PT ;  /* 0x0000001409297812 */ /* 0x000fe200078efe00 */
[----:B------:R-:W-:Y:S01]  /*07d0*/  IMAD.HI.U32 R4, R5, R11, R4 ;  /* 0x0000000b05047227 */ /* 0x000fe200078e0004 */
[----:B------:R-:W-:Y:S01]  /*07e0*/  IABS R18, R42 ;  /* 0x0000002a00127213 */ /* 0x000fe20000000000 */
[----:B------:R-:W-:Y:S01]  /*07f0*/  STL [R1+0x74], R46 ;  /* 0x0000742e01007387 */ /* 0x000fe20000100800 */
[----:B------:R-:W-:Y:S01]  /*0800*/  IABS R20, R41 ;  /* 0x0000002900147213 */ /* 0x000fe20000000000 */
[----:B------:R-:W-:Y:S01]  /*0810*/  IMAD.HI.U32 R5, R7, R12, RZ ;  /* 0x0000000c07057227 */ /* 0x000fe200078e00ff */
[C-C-:B------:R-:W-:Y:S01]  /*0820*/  LOP3.LUT R40, R9.reuse, 0x18, R0.reuse, 0xfe, !PT ;  /* 0x0000001809287812 */ /* 0x140fe200078efe00 */
[----:B------:R-:W-:Y:S01]  /*0830*/  STL [R1+0x70], R45 ;  /* 0x0000702d01007387 */ /* 0x000fe20000100800 */
[C---:B------:R-:W-:Y:S01]  /*0840*/  LOP3.LUT R39, R9.reuse, 0x1c, R0, 0xfe, !PT ;  /* 0x0000001c09277812 */ /* 0x040fe200078efe00 */
[----:B------:R-:W-:Y:S01]  /*0850*/  IMAD.MOV R8, RZ, RZ, -R8 ;  /* 0x000000ffff087224 */ /* 0x000fe200078e0a08 */
[----:B------:R-:W-:Y:S01]  /*0860*/  IABS R22, R40 ;  /* 0x0000002800167213 */ /* 0x000fe20000000000 */
[----:B------:R-:W-:Y:S01]  /*0870*/  IMAD.MOV R5, RZ, RZ, -R5 ;  /* 0x000000ffff057224 */ /* 0x000fe200078e0a05 */
[----:B------:R-:W-:Y:S01]  /*0880*/  LOP3.LUT R37, R9, 0x20, R0, 0xfe, !PT ;  /* 0x0000002009257812 */ /* 0x000fe200078efe00 */
[C---:B------:R-:W-:Y:S01]  /*0890*/  IMAD R8, R3.reuse, R8, R10 ;  /* 0x0000000803087224 */ /* 0x040fe200078e020a */
[----:B------:R-:W-:Y:S01]  /*08a0*/  IABS R24, R39 ;  /* 0x0000002700187213 */ /* 0x000fe20000000000 */
[----:B------:R-:W-:Y:S01]  /*08b0*/  IMAD R10, R3, R5, R12 ;  /* 0x00000005030a7224 */ /* 0x000fe200078e020c */
[----:B------:R-:W-:Y:S01]  /*08c0*/  IABS R26, R37 ;  /* 0x00000025001a7213 */ /* 0x000fe20000000000 */
[----:B------:R-:W-:Y:S01]  /*08d0*/  IMAD.HI.U32 R5, R7, R14, RZ ;  /* 0x0000000e07057227 */ /* 0x000fe200078e00ff */
[--C-:B------:R-:W-:Y:S01]  /*08e0*/  LOP3.LUT R33, R9, 0x28, R0.reuse, 0xfe, !PT ;  /* 0x0000002809217812 */ /* 0x100fe200078efe00 */
[----:B------:R-:W-:Y:S01]  /*08f0*/  STL [R1+0x6c], R44 ;  /* 0x00006c2c01007387 */ /* 0x000fe20000100800 */
[----:B------:R-:W-:Y:S01]  /*0900*/  ISETP.GT.U32.AND P3, PT, R3, R8, PT ;  /* 0x000000080300720c */ /* 0x000fe20003f64070 */
[----:B------:R-:W-:Y:S01]  /*0910*/  IMAD.HI.U32 R11, R7, R16, RZ ;  /* 0x00000010070b7227 */ /* 0x000fe200078e00ff */
[----:B------:R-:W-:Y:S01]  /*0920*/  IABS R30, R33 ;  /* 0x00000021001e7213 */ /* 0x000fe20000000000 */
[----:B------:R-:W-:Y:S01]  /*0930*/  STL [R1+0x68], R42 ;  /* 0x0000682a01007387 */ /* 0x000fe20000100800 */
[----:B------:R-:W-:Y:S01]  /*0940*/  LOP3.LUT R25, R9, 0x3c, R0, 0xfe, !PT ;  /* 0x0000003c09197812 */ /* 0x000fe200078efe00 */
[----:B------:R-:W-:Y:S01]  /*0950*/  IMAD.IADD R6, R13, 0x1, R6 ;  /* 0x000000010d067824 */ /* 0x000fe200078e0206 */
[----:B------:R-:W-:Y:S01]  /*0960*/  ISETP.GT.U32.AND P5, PT, R3, R10, PT ;  /* 0x0000000a0300720c */ /* 0x000fe20003fa4070 */
[----:B------:R-:W-:Y:S01]  /*0970*/  IMAD.HI.U32 R12, R7, R18, RZ ;  /* 0x00000012070c7227 */ /* 0x000fe200078e00ff */
[----:B------:R-:W-:Y:S01]  /*0980*/  IABS R38, R25 ;  /* 0x0000001900267213 */ /* 0x000fe20000000000 */
[----:B------:R-:W-:Y:S01]  /*0990*/  STL [R1+0x64], R41 ;  /* 0x0000642901007387 */ /* 0x000fe20000100800 */
[C-C-:B------:R-:W-:Y:S01]  /*09a0*/  LOP3.LUT R29, R9.reuse, 0x30, R0.reuse, 0xfe, !PT ;  /* 0x00000030091d7812 */ /* 0x140fe200078efe00 */
[----:B------:R-:W-:Y:S01]  /*09b0*/  IMAD.MOV R13, RZ, RZ, -R5 ;  /* 0x000000ffff0d7224 */ /* 0x000fe200078e0a05 */
[--C-:B------:R-:W-:Y:S01]  /*09c0*/  LOP3.LUT R35, R9, 0x24, R0.reuse, 0xfe, !PT ;  /* 0x0000002409237812 */ /* 0x100fe200078efe00 */
[----:B------:R-:W-:Y:S01]  /*09d0*/  IMAD.MOV R11, RZ, RZ, -R11 ;  /* 0x000000ffff0b7224 */ /* 0x000fe200078e0a0b */
[----:B------:R-:W-:Y:S01]  /*09e0*/  IABS R32, R29 ;  /* 0x0000001d00207213 */ /* 0x000fe20000000000 */
[----:B------:R-:W-:Y:S01]  /*09f0*/  IMAD.HI.U32 R5, R7, R20, RZ ;  /* 0x0000001407057227 */ /* 0x000fe200078e00ff */
[C-C-:B------:R-:W-:Y:S01]  /*0a00*/  LOP3.LUT R31, R9.reuse, 0x2c, R0.reuse, 0xfe, !PT ;  /* 0x0000002c091f7812 */ /* 0x140fe200078efe00 */
[----:B------:R1:W-:Y:S01]  /*0a10*/  STL [R1+0x60], R40 ;  /* 0x0000602801007387 */ /* 0x0003e20000100800 */
[C---:B------:R-:W-:Y:S01]  /*0a20*/  LOP3.LUT R27, R9.reuse, 0x34, R0, 0xfe, !PT ;  /* 0x00000034091b7812 */ /* 0x040fe200078efe00 */
[----:B------:R-:W-:Y:S01]  /*0a30*/  IMAD.MOV R15, RZ, RZ, -R12 ;  /* 0x000000ffff0f7224 */ /* 0x000fe200078e0a0c */
[----:B------:R-:W-:Y:S01]  /*0a40*/  LOP3.LUT R23, R9, 0x38, R0, 0xfe, !PT ;  /* 0x0000003809177812 */ /* 0x000fe200078efe00 */
[C---:B------:R-:W-:Y:S01]  /*0a50*/  IMAD R12, R3.reuse, R13, R14 ;  /* 0x0000000d030c7224 */ /* 0x040fe200078e020e */
[----:B------:R-:W-:Y:S01]  /*0a60*/  IABS R28, R35 ;  /* 0x00000023001c7213 */ /* 0x000fe20000000000 */
[C---:B------:R-:W-:Y:S01]  /*0a70*/  IMAD R14, R3.reuse, R11, R16 ;  /* 0x0000000b030e7224 */ /* 0x040fe200078e0210 */
[----:B------:R-:W-:Y:S01]  /*0a80*/  IABS R34, R27 ;  /* 0x0000001b00227213 */ /* 0x000fe20000000000 */
[----:B------:R-:W-:Y:S01]  /*0a90*/  IMAD.MOV R11, RZ, RZ, -R5 ;  /* 0x000000ffff0b7224 */ /* 0x000fe200078e0a05 */
[----:B------:R-:W-:Y:S01]  /*0aa0*/  ISETP.GT.U32.AND P1, PT, R3, R12, PT ;  /* 0x0000000c0300720c */ /* 0x000fe20003f24070 */
[----:B------:R-:W-:Y:S01]  /*0ab0*/  IMAD.HI.U32 R5, R7, R22, RZ ;  /* 0x0000001607057227 */ /* 0x000fe200078e00ff */
[C---:B------:R-:W-:Y:S01]  /*0ac0*/  ISETP.GT.U32.AND P0, PT, R3.reuse, R14, PT ;  /* 0x0000000e0300720c */ /* 0x040fe20003f04070 */
[----:B------:R-:W-:Y:S01]  /*0ad0*/  STL [R1+0x5c], R39 ;  /* 0x00005c2701007387 */ /* 0x000fe20000100800 */
[----:B------:R-:W-:Y:S01]  /*0ae0*/  IABS R36, R23 ;  /* 0x0000001700247213 */ /* 0x000fe20000000000 */
[----:B------:R-:W-:Y:S01]  /*0af0*/  IMAD.MOV R5, RZ, RZ, -R5 ;  /* 0x000000ffff057224 */ /* 0x000fe200078e0a05 */
[C---:B------:R-:W-:Y:S01]  /*0b00*/  LOP3.LUT R105, R0.reuse, 0x1c, RZ, 0xfc, !PT ;  /* 0x0000001c00697812 */ /* 0x040fe200078efcff */
[C---:B------:R-:W-:Y:S01]  /*0b10*/  IMAD R16, R3.reuse, R15, R18 ;  /* 0x0000000f03107224 */ /* 0x040fe200078e0212 */
[----:B------:R-:W-:Y:S01]  /*0b20*/  STL [R1+0x58], R37 ;  /* 0x0000582501007387 */ /* 0x000fe20000100800 */
[C---:B------:R-:W-:Y:S01]  /*0b30*/  IMAD R18, R3.reuse, R11, R20 ;  /* 0x0000000b03127224 */ /* 0x040fe200078e0214 */
[----:B------:R-:W-:Y:S01]  /*0b40*/  LOP3.LUT R125, R0, 0x18, RZ, 0xfc, !PT ;  /* 0x00000018007d7812 */ /* 0x000fe200078efcff */
[C---:B------:R-:W-:Y:S01]  /*0b50*/  IMAD R20, R3.reuse, R5, R22 ;  /* 0x0000000503147224 */ /* 0x040fe200078e0216 */
[----:B------:R-:W-:Y:S01]  /*0b60*/  ISETP.GT.U32.AND P4, PT, R3, R16, PT ;  /* 0x000000100300720c */ /* 0x000fe20003f84070 */
[C---:B------:R-:W-:Y:S01]  /*0b70*/  IMAD.HI.U32 R5, R7.reuse, R24, RZ ;  /* 0x0000001807057227 */ /* 0x040fe200078e00ff */
[----:B------:R-:W-:Y:S03]  /*0b80*/  STL [R1+0x54], R35 ;  /* 0x0000542301007387 */ /* 0x000fe60000100800 */
[----:B------:R-:W-:Y:S01]  /*0b90*/  IMAD.HI.U32 R11, R7, R26, RZ ;  /* 0x0000001a070b7227 */ /* 0x000fe200078e00ff */
[----:B------:R-:W-:Y:S03]  /*0ba0*/  STL [R1+0x50], R33 ;  /* 0x0000502101007387 */ /* 0x000fe60000100800 */
[----:B------:R-:W-:Y:S01]  /*0bb0*/  IMAD.MOV R22, RZ, RZ, -R5 ;  /* 0x000000ffff167224 */ /* 0x000fe200078e0a05 */
[----:B------:R-:W-:Y:S01]  /*0bc0*/  STL [R1+0x3c], R25 ;  /* 0x00003c1901007387 */ /* 0x000fe20000100800 */
[----:B------:R-:W-:-:S02]  /*0bd0*/  IMAD.MOV R11, RZ, RZ, -R11 ;  /* 0x000000ffff0b7224 */ /* 0x000fc400078e0a0b */
[----:B------:R-:W-:Y:S01]  /*0be0*/  IMAD.HI.U32 R5, R7, R30, RZ ;  /* 0x0000001e07057227 */ /* 0x000fe200078e00ff */
[----:B------:R-:W-:Y:S03]  /*0bf0*/  STL [R1+0x4c], R31 ;  /* 0x00004c1f01007387 */ /* 0x000fe60000100800 */
[C---:B------:R-:W-:Y:S01]  /*0c00*/  IMAD R22, R3.reuse, R22, R24 ;  /* 0x0000001603167224 */ /* 0x040fe200078e0218 */
[----:B------:R-:W-:Y:S01]  /*0c10*/  STL [R1+0x48], R29 ;  /* 0x0000481d01007387 */ /* 0x000fe20000100800 */
[----:B------:R-:W-:Y:S02]  /*0c20*/  IMAD R24, R3, R11, R26 ;  /* 0x0000000b03187224 */ /* 0x000fe400078e021a */
[----:B------:R-:W-:Y:S01]  /*0c30*/  IMAD.MOV R11, RZ, RZ, -R5 ;  /* 0x000000ffff0b7224 */ /* 0x000fe200078e0a05 */
[----:B------:R-:W-:Y:S01]  /*0c40*/  STL [R1+0x44], R27 ;  /* 0x0000441b01007387 */ /* 0x000fe20000100800 */
[----:B------:R-:W-:-:S03]  /*0c50*/  IMAD.HI.U32 R5, R7, R38, RZ ;  /* 0x0000002607057227 */ /* 0x000fc600078e00ff */
[----:B------:R-:W-:Y:S01]  /*0c60*/  STL [R1+0x40], R23 ;  /* 0x0000401701007387 */ /* 0x000fe20000100800 */
[----:B------:R-:W-:Y:S02]  /*0c70*/  @!P3 IMAD.IADD R8, R8, 0x1, -R3 ;  /* 0x000000010808b824 */ /* 0x000fe400078e0a03 */
[----:B------:R-:W-:Y:S02]  /*0c80*/  IMAD.MOV R5, RZ, RZ, -R5 ;  /* 0x000000ffff057224 */ /* 0x000fe400078e0a05 */
[--C-:B------:R-:W-:Y:S01]  /*0c90*/  @!P1 IMAD.IADD R12, R12, 0x1, -R3.reuse ;  /* 0x000000010c0c9824 */ /* 0x100fe200078e0a03 */
[C---:B------:R-:W-:Y:S01]  /*0ca0*/  ISETP.GT.U32.AND P1, PT, R3.reuse, R8, PT ;  /* 0x000000080300720c */ /* 0x040fe20003f24070 */
[----:B------:R-:W-:Y:S02]  /*0cb0*/  IMAD R38, R3, R5, R38 ;  /* 0x0000000503267224 */ /* 0x000fe400078e0226 */
[----:B------:R-:W-:Y:S02]  /*0cc0*/  @!P5 IMAD.IADD R10, R10, 0x1, -R3 ;  /* 0x000000010a0ad824 */ /* 0x000fe400078e0a03 */
[----:B------:R-:W-:Y:S01]  /*0cd0*/  IMAD.HI.U32 R9, R7, R32, RZ ;  /* 0x0000002007097227 */ /* 0x000fe200078e00ff */
[----:B------:R-:W-:-:S02]  /*0ce0*/  ISETP.GT.U32.AND P6, PT, R3, R38, PT ;  /* 0x000000260300720c */ /* 0x000fc40003fc4070 */
[C---:B------:R-:W-:Y:S01]  /*0cf0*/  ISETP.GT.U32.AND P5, PT, R3.reuse, R10, PT ;  /* 0x0000000a0300720c */ /* 0x040fe20003fa4070 */
[----:B------:R-:W-:Y:S01]  /*0d00*/  @!P0 IMAD.IADD R14, R14, 0x1, -R3 ;  /* 0x000000010e0e8824 */ /* 0x000fe200078e0a03 */
[C---:B------:R-:W-:Y:S01]  /*0d10*/  ISETP.GT.U32.AND P0, PT, R3.reuse, R12, PT ;  /* 0x0000000c0300720c */ /* 0x040fe20003f04070 */
[----:B------:R-:W-:Y:S02]  /*0d20*/  IMAD.MOV R9, RZ, RZ, -R9 ;  /* 0x000000ffff097224 */ /* 0x000fe400078e0a09 */
[--C-:B------:R-:W-:Y:S01]  /*0d30*/  @!P1 IMAD.IADD R8, R8, 0x1, -R3.reuse ;  /* 0x0000000108089824 */ /* 0x100fe200078e0a03 */
[C---:B------:R-:W-:Y:S01]  /*0d40*/  ISETP.GT.U32.AND P1, PT, R3.reuse, R20, PT ;  /* 0x000000140300720c */ /* 0x040fe20003f24070 */
[--C-:B------:R-:W-:Y:S01]  /*0d50*/  @!P4 IMAD.IADD R16, R16, 0x1, -R3.reuse ;  /* 0x000000011010c824 */ /* 0x100fe200078e0a03 */
[C---:B------:R-:W-:Y:S01]  /*0d60*/  ISETP.GT.U32.AND P4, PT, R3.reuse, R14, PT ;  /* 0x0000000e0300720c */ /* 0x040fe20003f84070 */
[C---:B------:R-:W-:Y:S02]  /*0d70*/  IMAD R32, R3.reuse, R9, R32 ;  /* 0x0000000903207224 */ /* 0x040fe400078e0220 */
[--C-:B------:R-:W-:Y:S01]  /*0d80*/  @!P6 IMAD.IADD R38, R38, 0x1, -R3.reuse ;  /* 0x000000012626e824 */ /* 0x100fe200078e0a03 */
[C---:B------:R-:W-:Y:S01]  /*0d90*/  ISETP.GT.U32.AND P6, PT, R3.reuse, R16, PT ;  /* 0x000000100300720c */ /* 0x040fe20003fc4070 */
[----:B------:R-:W-:Y:S01]  /*0da0*/  @!P5 IMAD.IADD R10, R10, 0x1, -R3 ;  /* 0x000000010a0ad824 */ /* 0x000fe200078e0a03 */
[----:B------:R-:W-:Y:S01]  /*0db0*/  ISETP.GT.U32.AND P5, PT, R3, R22, PT ;  /* 0x000000160300720c */ /* 0x000fe20003fa4070 */
[----:B------:R-:W-:Y:S01]  /*0dc0*/  IMAD.HI.U32 R13, R7, R28, RZ ;  /* 0x0000001c070d7227 */ /* 0x000fe200078e00ff */
[----:B------:R-:W-:-:S03]  /*0dd0*/  ISETP.GT.U32.AND P3, PT, R3, R38, PT ;  /* 0x000000260300720c */ /* 0x000fc60003f64070 */
[----:B------:R-:W-:Y:S01]  /*0de0*/  @!P1 IMAD.IADD R20, R20, 0x1, -R3 ;  /* 0x0000000114149824 */ /* 0x000fe200078e0a03 */
[C---:B------:R-:W-:Y:S01]  /*0df0*/  ISETP.GT.U32.AND P1, PT, R3.reuse, R32, PT ;  /* 0x000000200300720c */ /* 0x040fe20003f24070 */
[----:B------:R-:W-:Y:S02]  /*0e00*/  IMAD.MOV R13, RZ, RZ, -R13 ;  /* 0x000000ffff0d7224 */ /* 0x000fe400078e0a0d */
[--C-:B------:R-:W-:Y:S02]  /*0e10*/  @!P4 IMAD.IADD R14, R14, 0x1, -R3.reuse ;  /* 0x000000010e0ec824 */ /* 0x100fe400078e0a03 */
[C---:B------:R-:W-:Y:S02]  /*0e20*/  IMAD R26, R3.reuse, R13, R28 ;  /* 0x0000000d031a7224 */ /* 0x040fe400078e021c */
[C---:B------:R-:W-:Y:S01]  /*0e30*/  IMAD R28, R3.reuse, R11, R30 ;  /* 0x0000000b031c7224 */ /* 0x040fe200078e021e */
[----:B------:R-:W-:Y:S01]  /*0e40*/  IABS R30, R31 ;  /* 0x0000001f001e7213 */ /* 0x000fe20000000000 */
[--C-:B------:R-:W-:Y:S01]  /*0e50*/  @!P3 IMAD.IADD R38, R38, 0x1, -R3.reuse ;  /* 0x000000012626b824 */ /* 0x100fe200078e0a03 */
[C---:B------:R-:W-:Y:S01]  /*0e60*/  ISETP.GT.U32.AND P4, PT, R3.reuse, R26, PT ;  /* 0x0000001a0300720c */ /* 0x040fe20003f84070 */
[--C-:B------:R-:W-:Y:S01]  /*0e70*/  @!P6 IMAD.IADD R16, R16, 0x1, -R3.reuse ;  /* 0x000000011010e824 */ /* 0x100fe200078e0a03 */
[C---:B------:R-:W-:Y:S01]  /*0e80*/  ISETP.GT.U32.AND P3, PT, R3.reuse, R18, PT ;  /* 0x000000120300720c */ /* 0x040fe20003f64070 */
[----:B------:R-:W-:Y:S01]  /*0e90*/  @!P5 IMAD.IADD R22, R22, 0x1, -R3 ;  /* 0x000000011616d824 */ /* 0x000fe200078e0a03 */
[----:B------:R-:W-:Y:S01]  /*0ea0*/  ISETP.GT.U32.AND P6, PT, R3, R28, PT ;  /* 0x0000001c0300720c */ /* 0x000fe20003fc4070 */
[----:B------:R-:W-:-:S04]  /*0eb0*/  IMAD.HI.U32 R5, R7, R30, RZ ;  /* 0x0000001e07057227 */ /* 0x000fc800078e00ff */
[----:B------:R-:W-:Y:S01]  /*0ec0*/  @!P1 IMAD.IADD R32, R32, 0x1, -R3 ;  /* 0x0000000120209824 */ /* 0x000fe200078e0a03 */
[----:B------:R-:W-:Y:S01]  /*0ed0*/  ISETP.GT.U32.AND P1, PT, R3, R22, PT ;  /* 0x000000160300720c */ /* 0x000fe20003f24070 */
[----:B------:R-:W-:Y:S02]  /*0ee0*/  IMAD.MOV R5, RZ, RZ, -R5 ;  /* 0x000000ffff057224 */ /* 0x000fe400078e0a05 */
[--C-:B------:R-:W-:Y:S01]  /*0ef0*/  @!P4 IMAD.IADD R26, R26, 0x1, -R3.reuse ;  /* 0x000000011a1ac824 */ /* 0x100fe200078e0a03 */
[----:B------:R-:W-:Y:S01]  /*0f00*/  ISETP.GE.AND P4, PT, R43, c[0x0][0x180], PT ;  /* 0x000060002b007a0c */ /* 0x000fe20003f86270 */
[C---:B------:R-:W-:Y:S02]  /*0f10*/  IMAD R30, R3.reuse, R5, R30 ;  /* 0x00000005031e7224 */ /* 0x040fe400078e021e */
[--C-:B------:R-:W-:Y:S02]  /*0f20*/  @!P3 IMAD.IADD R18, R18, 0x1, -R3.reuse ;  /* 0x000000011212b824 */ /* 0x100fe400078e0a03 */
[----:B------:R-:W-:Y:S01]  /*0f30*/  @!P6 IMAD.IADD R28, R28, 0x1, -R3 ;  /* 0x000000011c1ce824 */ /* 0x000fe200078e0a03 */
[----:B------:R-:W-:Y:S01]  /*0f40*/  ISETP.GT.U32.AND P3, PT, R3, R30, PT ;  /* 0x0000001e0300720c */ /* 0x000fe20003f64070 */
[----:B------:R-:W-:Y:S01]  /*0f50*/  IMAD.HI.U32 R5, R7, R34, RZ ;  /* 0x0000002207057227 */ /* 0x000fe200078e00ff */
[----:B------:R-:W-:-:S03]  /*0f60*/  ISETP.GT.U32.AND P6, PT, R3, R18, PT ;  /* 0x000000120300720c */ /* 0x000fc60003fc4070 */
[----:B------:R-:W-:Y:S01]  /*0f70*/  IMAD R21, R6, 0x80, R17 ;  /* 0x0000008006157824 */ /* 0x000fe200078e0211 */
[----:B------:R-:W-:Y:S01]  /*0f80*/  SEL R6, R73, RZ, !P4 ;  /* 0x000000ff49067207 */ /* 0x000fe20006000000 */
[----:B------:R-:W-:Y:S01]  /*0f90*/  @!P1 IMAD.IADD R22, R22, 0x1, -R3 ;  /* 0x0000000116169824 */ /* 0x000fe200078e0a03 */
[C---:B------:R-:W-:Y:S01]  /*0fa0*/  ISETP.GT.U32.AND P4, PT, R3.reuse, R28, PT ;  /* 0x0000001c0300720c */ /* 0x040fe20003f84070 */
[----:B------:R-:W-:Y:S01]  /*0fb0*/  IMAD.MOV R5, RZ, RZ, -R5 ;  /* 0x000000ffff057224 */ /* 0x000fe200078e0a05 */
[C---:B------:R-:W-:Y:S01]  /*0fc0*/  ISETP.GT.U32.AND P1, PT, R3.reuse, R32, PT ;  /* 0x000000200300720c */ /* 0x040fe20003f24070 */
[--C-:B------:R-:W-:Y:S01]  /*0fd0*/  @!P0 IMAD.IADD R12, R12, 0x1, -R3.reuse ;  /* 0x000000010c0c8824 */ /* 0x100fe200078e0a03 */
[C---:B------:R-:W-:Y:S01]  /*0fe0*/  ISETP.GT.U32.AND P0, PT, R3.reuse, R24, PT ;  /* 0x000000180300720c */ /* 0x040fe20003f04070 */
[----:B------:R-:W-:Y:S01]  /*0ff0*/  IMAD R34, R3, R5, R34 ;  /* 0x0000000503227224 */ /* 0x000fe200078e0222 */
[----:B------:R-:W-:Y:S01]  /*1000*/  IABS R5, R21 ;  /* 0x0000001500057213 */ /* 0x000fe20000000000 */
[----:B------:R-:W-:Y:S01]  /*1010*/  IMAD.HI.U32 R7, R7, R36, RZ ;  /* 0x0000002407077227 */ /* 0x000fe200078e00ff */
[----:B------:R2:W-:Y:S02]  /*1020*/  STL [R1+0x7c], R21 ;  /* 0x00007c1501007387 */ /* 0x0005e40000100800 */
[C---:B------:R-:W-:Y:S01]  /*1030*/  ISETP.GT.U32.AND P5, PT, R3.reuse, R34, PT ;  /* 0x000000220300720c */ /* 0x040fe20003fa4070 */
[----:B------:R-:W-:Y:S01]  /*1040*/  @!P3 IMAD.IADD R30, R30, 0x1, -R3 ;  /* 0x000000011e1eb824 */ /* 0x000fe200078e0a03 */
[----:B------:R-:W-:Y:S01]  /*1050*/  ISETP.GT.U32.AND P3, PT, R3, R20, PT ;  /* 0x000000140300720c */ /* 0x000fe20003f64070 */
[----:B------:R-:W-:-:S02]  /*1060*/  IMAD.MOV R7, RZ, RZ, -R7 ;  /* 0x000000ffff077224 */ /* 0x000fc400078e0a07 */
[--C-:B------:R-:W-:Y:S01]  /*1070*/  @!P4 IMAD.IADD R28, R28, 0x1, -R3.reuse ;  /* 0x000000011c1cc824 */ /* 0x100fe200078e0a03 */
[----:B------:R-:W-:Y:S01]  /*1080*/  ISETP.GE.AND P4, PT, R47, RZ, PT ;  /* 0x000000ff2f00720c */ /* 0x000fe20003f86270 */
[--C-:B------:R-:W-:Y:S01]  /*1090*/  @!P1 IMAD.IADD R32, R32, 0x1, -R3.reuse ;  /* 0x0000000120209824 */ /* 0x100fe200078e0a03 */
[----:B------:R-:W-:Y:S01]  /*10a0*/  ISETP.GE.AND P1, PT, R45, RZ, PT ;  /* 0x000000ff2d00720c */ /* 0x000fe20003f26270 */
[C---:B------:R-:W-:Y:S02]  /*10b0*/  IMAD R36, R3.reuse, R7, R36 ;  /* 0x0000000703247224 */ /* 0x040fe400078e0224 */
[--C-:B------:R-:W-:Y:S02]  /*10c0*/  @!P0 IMAD.IADD R24, R24, 0x1, -R3.reuse ;  /* 0x0000000118188824 */ /* 0x100fe400078e0a03 */
[--C-:B------:R-:W-:Y:S01]  /*10d0*/  @!P5 IMAD.IADD R34, R34, 0x1, -R3.reuse ;  /* 0x000000012222d824 */ /* 0x100fe200078e0a03 */
[C---:B------:R-:W-:Y:S01]  /*10e0*/  ISETP.GT.U32.AND P0, PT, R3.reuse, R36, PT ;  /* 0x000000240300720c */ /* 0x040fe20003f04070 */
[----:B------:R-:W-:Y:S01]  /*10f0*/  @!P3 IMAD.IADD R20, R20, 0x1, -R3 ;  /* 0x000000011414b824 */ /* 0x000fe200078e0a03 */
[C---:B------:R-:W-:Y:S01]  /*1100*/  ISETP.GT.U32.AND P5, PT, R3.reuse, R24, PT ;  /* 0x000000180300720c */ /* 0x040fe20003fa4070 */
[----:B------:R-:W-:Y:S01]  /*1110*/  IMAD.HI.U32 R4, R4, R5, RZ ;  /* 0x0000000504047227 */ /* 0x000fe200078e00ff */
[----:B------:R-:W-:-:S03]  /*1120*/  ISETP.GT.U32.AND P3, PT, R3, R30, PT ;  /* 0x0000001e0300720c */ /* 0x000fc60003f64070 */
[----:B------:R-:W-:Y:S01]  /*1130*/  @!P4 IMAD.MOV R8, RZ, RZ, -R8 ;  /* 0x000000ffff08c224 */ /* 0x000fe200078e0a08 */
[----:B------:R-:W-:Y:S01]  /*1140*/  ISETP.GE.AND P4, PT, R42, RZ, PT ;  /* 0x000000ff2a00720c */ /* 0x000fe20003f86270 */
[----:B------:R-:W-:Y:S01]  /*1150*/  @!P1 IMAD.MOV R12, RZ, RZ, -R12 ;  /* 0x000000ffff0c9224 */ /* 0x000fe200078e0a0c */
[----:B------:R-:W-:Y:S01]  /*1160*/  ISETP.GE.AND P1, PT, R40, RZ, PT ;  /* 0x000000ff2800720c */ /* 0x000fe20003f26270 */
[----:B------:R-:W-:Y:S02]  /*1170*/  IMAD.MOV R4, RZ, RZ, -R4 ;  /* 0x000000ffff047224 */ /* 0x000fe400078e0a04 */
[--C-:B------:R-:W-:Y:S01]  /*1180*/  @!P0 IMAD.IADD R36, R36, 0x1, -R3.reuse ;  /* 0x0000000124248824 */ /* 0x100fe200078e0a03 */
[C---:B------:R-:W-:Y:S01]  /*1190*/  ISETP.GT.U32.AND P0, PT, R3.reuse, R26, PT ;  /* 0x0000001a0300720c */ /* 0x040fe20003f04070 */
[--C-:B------:R-:W-:Y:S02]  /*11a0*/  @!P6 IMAD.IADD R18, R18, 0x1, -R3.reuse ;  /* 0x000000011212e824 */ /* 0x100fe400078e0a03 */
[----:B------:R-:W-:Y:S01]  /*11b0*/  @!P5 IMAD.IADD R24, R24, 0x1, -R3 ;  /* 0x000000011818d824 */ /* 0x000fe200078e0a03 */
[C---:B------:R-:W-:Y:S01]  /*11c0*/  ISETP.GT.U32.AND P5, PT, R3.reuse, R34, PT ;  /* 0x000000220300720c */ /* 0x040fe20003fa4070 */
[----:B------:R-:W-:Y:S01]  /*11d0*/  IMAD R5, R2, R4, R5 ;  /* 0x0000000402057224 */ /* 0x000fe200078e0205 */
[----:B------:R-:W-:Y:S01]  /*11e0*/  ISETP.GT.U32.AND P6, PT, R3, R36, PT ;  /* 0x000000240300720c */ /* 0x000fe20003fc4070 */
[----:B------:R-:W-:Y:S01]  /*11f0*/  @!P3 IMAD.IADD R30, R30, 0x1, -R3 ;  /* 0x000000011e1eb824 */ /* 0x000fe200078e0a03 */
[----:B------:R-:W-:Y:S01]  /*1200*/  ISETP.GE.AND P3, PT, R46, RZ, PT ;  /* 0x000000ff2e00720c */ /* 0x000fe20003f66270 */
[C---:B------:R-:W-:Y:S01]  /*1210*/  IMAD R43, R0.reuse, c[0x0][0x188], RZ ;  /* 0x00006200002b7a24 */ /* 0x040fe200078e02ff */
[----:B------:R-:W-:Y:S01]  /*1220*/  LOP3.LUT R4, R0, 0x10, RZ, 0xfc, !PT ;  /* 0x0000001000047812 */ /* 0x000fe200078efcff */
[----:B------:R-:W-:Y:S01]  /*1230*/  @!P4 IMAD.MOV R16, RZ, RZ, -R16 ;  /* 0x000000ffff10c224 */ /* 0x000fe200078e0a10 */
[----:B------:R-:W-:Y:S01]  /*1240*/  ISETP.GT.U32.AND P4, PT, R2, R5, PT ;  /* 0x000000050200720c */ /* 0x000fe20003f84070 */
[----:B------:R-:W-:Y:S01]  /*1250*/  @!P1 IMAD.MOV R20, RZ, RZ, -R20 ;  /* 0x000000ffff149224 */ /* 0x000fe200078e0a14 */
[----:B------:R-:W-:Y:S01]  /*1260*/  ISETP.GE.AND P1, PT, R35, RZ, PT ;  /* 0x000000ff2300720c */ /* 0x000fe20003f26270 */
[----:B------:R-:W-:-:S02]  /*1270*/  IMAD R89, R51, 0x4, R43 ;  /* 0x0000000433597824 */ /* 0x000fc400078e022b */
[----:B------:R-:W-:Y:S01]  /*1280*/  @!P0 IMAD.IADD R26, R26, 0x1, -R3 ;  /* 0x000000011a1a8824 */ /* 0x000fe200078e0a03 */
[----:B------:R-:W-:Y:S01]  /*1290*/  ISETP.NE.U32.AND P0, PT, R6, RZ, PT ;  /* 0x000000ff0600720c */ /* 0x000fe20003f05070 */
[----:B------:R-:W-:Y:S01]  /*12a0*/  IMAD R88, R51, 0x4, R89 ;  /* 0x0000000433587824 */ /* 0x000fe200078e0259 */
[----:B------:R-:W-:Y:S01]  /*12b0*/  LOP3.LUT R6, R0, 0xc, RZ, 0xfc, !PT ;  /* 0x0000000c00067812 */ /* 0x000fe200078efcff */
[--C-:B------:R-:W-:Y:S01]  /*12c0*/  @!P5 IMAD.IADD R34, R34, 0x1, -R3.reuse ;  /* 0x000000012222d824 */ /* 0x100fe200078e0a03 */
[----:B------:R-:W-:Y:S01]  /*12d0*/  ISETP.GE.AND P5, PT, R44, RZ, PT ;  /* 0x000000ff2c00720c */ /* 0x000fe20003fa6270 */
[----:B------:R-:W-:Y:S01]  /*12e0*/  @!P6 IMAD.IADD R36, R36, 0x1, -R3 ;  /* 0x000000012424e824 */ /* 0x000fe200078e0a03 */
[----:B------:R-:W-:Y:S01]  /*12f0*/  LOP3.LUT R3, R0, 0x8, RZ, 0xfc, !PT ;  /* 0x0000000800037812 */ /* 0x000fe200078efcff */
[----:B------:R-:W-:Y:S01]  /*1300*/  @!P3 IMAD.MOV R10, RZ, RZ, -R10 ;  /* 0x000000ffff0ab224 */ /* 0x000fe200078e0a0a */
[----:B------:R-:W-:Y:S01]  /*1310*/  ISETP.GE.AND P3, PT, R41, RZ, PT ;  /* 0x000000ff2900720c */ /* 0x000fe20003f66270 */
[----:B------:R-:W-:Y:S01]  /*1320*/  IMAD R87, R51, 0x4, R88 ;  /* 0x0000000433577824 */ /* 0x000fe200078e0258 */
[----:B------:R-:W-:Y:S01]  /*1330*/  ISETP.GE.AND P6, PT, R3, c[0x0][0x180], PT ;  /* 0x0000600003007a0c */ /* 0x000fe20003fc6270 */
[----:B------:R-:W-:Y:S01]  /*1340*/  @!P4 IMAD.IADD R5, R5, 0x1, -R2 ;  /* 0x000000010505c824 */ /* 0x000fe200078e0a02 */
[----:B------:R-:W-:Y:S01]  /*1350*/  ISETP.GE.AND P4, PT, R31, RZ, PT ;  /* 0x000000ff1f00720c */ /* 0x000fe20003f86270 */
[----:B------:R-:W-:Y:S01]  /*1360*/  @!P1 IMAD.MOV R26, RZ, RZ, -R26 ;  /* 0x000000ffff1a9224 */ /* 0x000fe200078e0a1a */
[----:B------:R-:W-:Y:S01]  /*1370*/  ISETP.GE.AND P1, PT, R27, RZ, PT ;  /* 0x000000ff1b00720c */ /* 0x000fe20003f26270 */
[----:B------:R-:W-:Y:S01]  /*1380*/  IMAD R86, R51, 0x4, R87 ;  /* 0x0000000433567824 */ /* 0x000fe200078e0257 */
[----:B------:R-:W-:Y:S01]  /*1390*/  SEL R3, R73, RZ, !P6 ;  /* 0x000000ff49037207 */ /* 0x000fe20007000000 */
[----:B------:R-:W-:Y:S01]  /*13a0*/  @!P5 IMAD.MOV R14, RZ, RZ, -R14 ;  /* 0x000000ffff0ed224 */ /* 0x000fe200078e0a0e */
[----:B------:R-:W-:Y:S01]  /*13b0*/  ISETP.GT.U32.AND P6, PT, R2, R5, PT ;  /* 0x000000050200720c */ /* 0x000fe20003fc4070 */
[----:B------:R-:W-:Y:S01]  /*13c0*/  IMAD R52, R51, 0x4, R86 ;  /* 0x0000000433347824 */ /* 0x000fe200078e0256 */
[----:B------:R-:W-:Y:S01]  /*13d0*/  ISETP.GE.AND P5, PT, R39, RZ, PT ;  /* 0x000000ff2700720c */ /* 0x000fe20003fa6270 */
[----:B------:R-:W-:Y:S01]  /*13e0*/  @!P3 IMAD.MOV R18, RZ, RZ, -R18 ;  /* 0x000000ffff12b224 */ /* 0x000fe200078e0a12 */
[----:B------:R-:W-:Y:S01]  /*13f0*/  ISETP.GE.AND P3, PT, R37, RZ, PT ;  /* 0x000000ff2500720c */ /* 0x000fe20003f66270 */
[----:B------:R-:W-:-:S02]  /*1400*/  IMAD R84, R51, 0x4, R52 ;  /* 0x0000000433547824 */ /* 0x000fc400078e0234 */
[----:B------:R-:W-:Y:S01]  /*1410*/  @!P4 IMAD.MOV R30, RZ, RZ, -R30 ;  /* 0x000000ffff1ec224 */ /* 0x000fe200078e0a1e */
[----:B------:R-:W-:Y:S01]  /*1420*/  ISETP.GE.AND P4, PT, R25, RZ, PT ;  /* 0x000000ff1900720c */ /* 0x000fe20003f86270 */
[C---:B------:R-:W-:Y:S02]  /*1430*/  IMAD R83, R51.reuse, 0x4, R84 ;  /* 0x0000000433537824 */ /* 0x040fe400078e0254 */
[----:B------:R-:W-:Y:S01]  /*1440*/  @!P1 IMAD.MOV R34, RZ, RZ, -R34 ;  /* 0x000000ffff229224 */ /* 0x000fe200078e0a22 */
[----:B------:R-:W-:Y:S01]  /*1450*/  ISETP.GE.AND P1, PT, R6, c[0x0][0x180], PT ;  /* 0x0000600006007a0c */ /* 0x000fe20003f26270 */
[----:B------:R-:W-:Y:S02]  /*1460*/  IMAD R82, R51, 0x4, R83 ;  /* 0x0000000433527824 */ /* 0x000fe400078e0253 */
[----:B------:R-:W-:Y:S01]  /*1470*/  @!P6 IMAD.IADD R5, R5, 0x1, -R2 ;  /* 0x000000010505e824 */ /* 0x000fe200078e0a02 */
[----:B------:R-:W-:Y:S01]  /*1480*/  SEL R2, R73, RZ, !P1 ;  /* 0x000000ff49027207 */ /* 0x000fe20004800000 */
[----:B------:R-:W-:Y:S01]  /*1490*/  IMAD R81, R51, 0x4, R82 ;  /* 0x0000000433517824 */ /* 0x000fe200078e0252 */
[----:B------:R-:W-:Y:S01]  /*14a0*/  ISETP.GE.AND P1, PT, R21, RZ, PT ;  /* 0x000000ff1500720c */ /* 0x000fe20003f26270 */
[----:B------:R-:W-:Y:S01]  /*14b0*/  @!P3 IMAD.MOV R24, RZ, RZ, -R24 ;  /* 0x000000ffff18b224 */ /* 0x000fe200078e0a18 */
[----:B------:R-:W-:Y:S01]  /*14c0*/  ISETP.GE.AND P3, PT, R29, RZ, PT ;  /* 0x000000ff1d00720c */ /* 0x000fe20003f66270 */
[----:B------:R-:W-:Y:S01]  /*14d0*/  IMAD R80, R51, 0x4, R81 ;  /* 0x0000000433507824 */ /* 0x000fe200078e0251 */
[----:B------:R-:W-:Y:S01]  /*14e0*/  ISETP.GE.AND P6, PT, R4, c[0x0][0x180], PT ;  /* 0x0000600004007a0c */ /* 0x000fe20003fc6270 */
[----:B------:R-:W-:Y:S01]  /*14f0*/  @!P5 IMAD.MOV R22, RZ, RZ, -R22 ;  /* 0x000000ffff16d224 */ /* 0x000fe200078e0a16 */
[----:B------:R-:W-:Y:S01]  /*1500*/  ISETP.GE.AND P5, PT, R33, RZ, PT ;  /* 0x000000ff2100720c */ /* 0x000fe20003fa6270 */
[----:B------:R-:W-:Y:S01]  /*1510*/  IMAD R79, R51, 0x4, R80 ;  /* 0x00000004334f7824 */ /* 0x000fe200078e0250 */
[----:B------:R-:W-:Y:S01]  /*1520*/  LOP3.LUT R4, R19, 0x180, RZ, 0xc0, !PT ;  /* 0x0000018013047812 */ /* 0x000fe200078ec0ff */
[----:B------:R-:W-:-:S02]  /*1530*/  @!P4 IMAD.MOV R38, RZ, RZ, -R38 ;  /* 0x000000ffff26c224 */ /* 0x000fc400078e0a26 */
[----:B-1----:R-:W-:Y:S02]  /*1540*/  IMAD R40, R51, 0x4, R79 ;  /* 0x0000000433287824 */ /* 0x002fe400078e024f */
[----:B------:R-:W-:Y:S01]  /*1550*/  @!P1 IMAD.MOV R5, RZ, RZ, -R5 ;  /* 0x000000ffff059224 */ /* 0x000fe200078e0a05 */
[----:B------:R-:W-:Y:S01]  /*1560*/  ISETP.NE.AND P1, PT, RZ, c[0x0][0x178], PT ;  /* 0x00005e00ff007a0c */ /* 0x000fe20003f25270 */
[----:B------:R-:W-:Y:S01]  /*1570*/  @!P3 IMAD.MOV R32, RZ, RZ, -R32 ;  /* 0x000000ffff20b224 */ /* 0x000fe200078e0a20 */
[----:B------:R-:W-:Y:S01]  /*1580*/  ISETP.GE.AND P3, PT, R23, RZ, PT ;  /* 0x000000ff1700720c */ /* 0x000fe20003f66270 */
[----:B------:R-:W-:Y:S02]  /*1590*/  IMAD R42, R51, 0x4, R40 ;  /* 0x00000004332a7824 */ /* 0x000fe400078e0228 */
[----:B------:R-:W-:Y:S01]  /*15a0*/  @!P5 IMAD.MOV R28, RZ, RZ, -R28 ;  /* 0x000000ffff1cd224 */ /* 0x000fe200078e0a1c */
[----:B------:R-:W-:Y:S01]  /*15b0*/  ISETP.NE.U32.AND P5, PT, R3, RZ, PT ;  /* 0x000000ff0300720c */ /* 0x000fe20003fa5070 */
[----:B------:R-:W-:Y:S01]  /*15c0*/  IMAD R44, R51, 0x4, R42 ;  /* 0x00000004332c7824 */ /* 0x000fe200078e022a */
[----:B------:R-:W-:Y:S01]  /*15d0*/  SEL R3, R73, RZ, !P6 ;  /* 0x000000ff49037207 */ /* 0x000fe20007000000 */
[----:B------:R-:W-:Y:S01]  /*15e0*/  IMAD.SHL.U32 R124, R43, 0x4, RZ ;  /* 0x000000042b7c7824 */ /* 0x000fe200078e00ff */
[----:B------:R-:W-:Y:S01]  /*15f0*/  ISETP.NE.U32.AND P6, PT, R2, RZ, PT ;  /* 0x000000ff0200720c */ /* 0x000fe20003fc5070 */
[----:B------:R-:W-:Y:S01]  /*1600*/  IMAD R46, R51, 0x4, R44 ;  /* 0x00000004332e7824 */ /* 0x000fe200078e022c */
[----:B------:R-:W-:Y:S01]  /*1610*/  ISETP.NE.U32.AND P4, PT, R3, RZ, PT ;  /* 0x000000ff0300720c */ /* 0x000fe20003f85070 */
[----:B------:R-:W-:Y:S01]  /*1620*/  IMAD.SHL.U32 R3, R19, 0x4, RZ ;  /* 0x0000000413037824 */ /* 0x000fe200078e00ff */
[----:B------:R-:W-:Y:S01]  /*1630*/  @!P1 LOP3.LUT R5, RZ, c[0x0][0x178], RZ, 0x33, !PT ;  /* 0x00005e00ff059a12 */ /* 0x000fe200078e33ff */
[----:B------:R-:W-:Y:S01]  /*1640*/  IMAD R48, R51, 0x4, R46 ;  /* 0x0000000433307824 */ /* 0x000fe200078e022e */
[----:B------:R-:W-:Y:S01]  /*1650*/  SHF.R.U32.HI R2, RZ, 0x2, R4 ;  /* 0x00000002ff027819 */ /* 0x000fe20000011604 */
[----:B------:R-:W-:Y:S01]  /*1660*/  @!P3 IMAD.MOV R36, RZ, RZ, -R36 ;  /* 0x000000ffff24b224 */ /* 0x000fe200078e0a24 */
[----:B------:R-:W-:Y:S01]  /*1670*/  ISETP.NE.AND P3, PT, RZ, c[0x0][0x17c], PT ;  /* 0x00005f00ff007a0c */ /* 0x000fe20003f65270 */
[----:B------:R-:W-:Y:S01]  /*1680*/  IMAD R72, R5, c[0x0][0x184], RZ ;  /* 0x0000610005487a24 */ /* 0x000fe200078e02ff */
[----:B------:R-:W-:Y:S01]  /*1690*/  LOP3.LUT R2, R2, 0x7fc, R3, 0x78, !PT ;  /* 0x000007fc02027812 */ /* 0x000fe200078e7803 */
[----:B------:R-:W-:Y:S01]  /*16a0*/  IMAD R50, R51, 0x4, R48 ;  /* 0x0000000433327824 */ /* 0x000fe200078e0230 */
[C---:B------:R-:W-:Y:S01]  /*16b0*/  SEL R66, R97.reuse, R20, !P3 ;  /* 0x0000001461427207 */ /* 0x040fe20005800000 */
[----:B------:R-:W-:Y:S01]  /*16c0*/  IMAD.SHL.U32 R3, R72, 0x4, RZ ;  /* 0x0000000448037824 */ /* 0x000fe200078e00ff */
[----:B------:R-:W-:Y:S01]  /*16d0*/  SEL R65, R97, R22, !P3 ;  /* 0x0000001661417207 */ /* 0x000fe20005800000 */
[----:B------:R-:W-:Y:S01]  /*16e0*/  IMAD R20, R51, 0x4, R50 ;  /* 0x0000000433147824 */ /* 0x000fe200078e0232 */
[----:B------:R-:W-:Y:S01]  /*16f0*/  SEL R62, R97, R24, !P3 ;  /* 0x00000018613e7207 */ /* 0x000fe20005800000 */
[----:B------:R-:W-:Y:S01]  /*1700*/  IMAD.SHL.U32 R123, R89, 0x4, RZ ;  /* 0x00000004597b7824 */ /* 0x000fe200078e00ff */
[----:B------:R-:W-:Y:S01]  /*1710*/  IADD3 R60, P1, R3, c[0x0][0x160], RZ ;  /* 0x00005800033c7a10 */ /* 0x000fe20007f3e0ff */
[----:B------:R-:W-:Y:S01]  /*1720*/  IMAD R22, R51, 0x4, R20 ;  /* 0x0000000433167824 */ /* 0x000fe200078e0214 */
[----:B------:R-:W-:Y:S01]  /*1730*/  SEL R58, R97, R8, !P3 ;  /* 0x00000008613a7207 */ /* 0x000fe20005800000 */
[----:B------:R-:W-:Y:S01]  /*1740*/  IMAD.SHL.U32 R122, R88, 0x4, RZ ;  /* 0x00000004587a7824 */ /* 0x000fe200078e00ff */
[----:B------:R-:W-:Y:S01]  /*1750*/  LEA.HI.X.SX32 R61, R72, c[0x0][0x164], 0x2, P1 ;  /* 0x00005900483d7a11 */ /* 0x000fe200008f16ff */
[----:B------:R-:W-:Y:S01]  /*1760*/  IMAD R24, R51, 0x4, R22 ;  /* 0x0000000433187824 */ /* 0x000fe200078e0216 */
[----:B------:R-:W-:Y:S01]  /*1770*/  LEA R4, P1, R40, R60, 0x2 ;  /* 0x0000003c28047211 */ /* 0x000fe200078210ff */
[----:B------:R-:W-:Y:S01]  /*1780*/  IMAD.SHL.U32 R121, R87, 0x4, RZ ;  /* 0x0000000457797824 */ /* 0x000fe200078e00ff */
[C---:B------:R-:W-:Y:S01]  /*1790*/  SEL R70, R97.reuse, R10, !P3 ;  /* 0x0000000a61467207 */ /* 0x040fe20005800000 */
[----:B------:R-:W-:Y:S01]  /*17a0*/  IMAD.SHL.U32 R120, R86, 0x4, RZ ;  /* 0x0000000456787824 */ /* 0x000fe200078e00ff */
[C---:B------:R-:W-:Y:S01]  /*17b0*/  SEL R57, R97.reuse, R12, !P3 ;  /* 0x0000000c61397207 */ /* 0x040fe20005800000 */
[----:B------:R-:W-:Y:S01]  /*17c0*/  IMAD.SHL.U32 R119, R52, 0x4, RZ ;  /* 0x0000000434777824 */ /* 0x000fe200078e00ff */
[C---:B------:R-:W-:Y:S01]  /*17d0*/  SEL R69, R97.reuse, R14, !P3 ;  /* 0x0000000e61457207 */ /* 0x040fe20005800000 */
[----:B------:R-:W-:Y:S01]  /*17e0*/  IMAD.SHL.U32 R118, R84, 0x4, RZ ;  /* 0x0000000454767824 */ /* 0x000fe200078e00ff */
[C---:B------:R-:W-:Y:S01]  /*17f0*/  SEL R68, R97.reuse, R16, !P3 ;  /* 0x0000001061447207 */ /* 0x040fe20005800000 */
[----:B------:R-:W-:Y:S01]  /*1800*/  IMAD.SHL.U32 R3, R54, 0x4, RZ ;  /* 0x0000000436037824 */ /* 0x000fe200078e00ff */
[----:B------:R-:W-:Y:S01]  /*1810*/  SEL R59, R97, R18, !P3 ;  /* 0x00000012613b7207 */ /* 0x000fe20005800000 */
[----:B------:R-:W-:Y:S01]  /*1820*/  IMAD.SHL.U32 R117, R83, 0x4, RZ ;  /* 0x0000000453757824 */ /* 0x000fe200078e00ff */
[----:B------:R-:W-:Y:S01]  /*1830*/  SEL R64, R97, R26, !P3 ;  /* 0x0000001a61407207 */ /* 0x000fe20005800000 */
[----:B------:R-:W-:Y:S01]  /*1840*/  IMAD R26, R51, 0x4, R24 ;  /* 0x00000004331a7824 */ /* 0x000fe200078e0218 */
[C---:B------:R-:W-:Y:S01]  /*1850*/  SEL R63, R97.reuse, R28, !P3 ;  /* 0x0000001c613f7207 */ /* 0x040fe20005800000 */
[----:B------:R-:W-:Y:S01]  /*1860*/  IMAD.SHL.U32 R116, R82, 0x4, RZ ;  /* 0x0000000452747824 */ /* 0x000fe200078e00ff */
[----:B------:R-:W-:Y:S01]  /*1870*/  SEL R67, R97, R30, !P3 ;  /* 0x0000001e61437207 */ /* 0x000fe20005800000 */
[----:B------:R-:W-:Y:S01]  /*1880*/  IMAD R28, R51, 0x4, R26 ;  /* 0x00000004331c7824 */ /* 0x000fe200078e021a */
        /* <DEDUP_REMOVED lines=8> */
[-C--:B------:R-:W-:Y:S01]  /*1910*/  LEA.HI.X.SX32 R5, R40, R61.reuse, 0x2, P1 ;  /* 0x0000003d28057211 */ /* 0x080fe200008f16ff */
[----:B------:R-:W-:Y:S01]  /*1920*/  IMAD R75, R57, c[0x0][0x190], RZ ;  /* 0x00006400394b7a24 */ /* 0x000fe200078e02ff */
[-C--:B------:R-:W-:Y:S01]  /*1930*/  LEA R6, P3, R42, R60.reuse, 0x2 ;  /* 0x0000003c2a067211 */ /* 0x080fe200078610ff */
[C---:B------:R-:W-:Y:S01]  /*1940*/  IMAD R34, R51.reuse, 0x4, R32 ;  /* 0x0000000433227824 */ /* 0x040fe200078e0220 */
[-C--:B------:R-:W-:Y:S01]  /*1950*/  LEA R8, P1, R44, R60.reuse, 0x2 ;  /* 0x0000003c2c087211 */ /* 0x080fe200078210ff */
[----:B------:R-:W-:Y:S01]  /*1960*/  IMAD R91, R58, c[0x0][0x190], RZ ;  /* 0x000064003a5b7a24 */ /* 0x000fe200078e02ff */
[-C--:B------:R-:W-:Y:S01]  /*1970*/  LEA.HI.X.SX32 R7, R42, R61.reuse, 0x2, P3 ;  /* 0x0000003d2a077211 */ /* 0x080fe200018f16ff */
[----:B------:R-:W-:Y:S01]  /*1980*/  IMAD R36, R51, 0x4, R34 ;  /* 0x0000000433247824 */ /* 0x000fe200078e0222 */
[-C--:B------:R-:W-:Y:S01]  /*1990*/  LEA.HI.X.SX32 R9, R44, R61.reuse, 0x2, P1 ;  /* 0x0000003d2c097211 */ /* 0x080fe200008f16ff */
[----:B------:R-:W-:Y:S01]  /*19a0*/  IMAD.SHL.U32 R78, R79, 0x4, RZ ;  /* 0x000000044f4e7824 */ /* 0x000fe200078e00ff */
[-C--:B------:R-:W-:Y:S01]  /*19b0*/  LEA R10, P3, R46, R60.reuse, 0x2 ;  /* 0x0000003c2e0a7211 */ /* 0x080fe200078610ff */
[----:B------:R-:W-:Y:S01]  /*19c0*/  IMAD R38, R51, 0x4, R36 ;  /* 0x0000000433267824 */ /* 0x000fe200078e0224 */
[-C--:B------:R-:W-:Y:S01]  /*19d0*/  LEA R12, P1, R48, R60.reuse, 0x2 ;  /* 0x0000003c300c7211 */ /* 0x080fe200078210ff */
[----:B------:R-:W-:Y:S01]  /*19e0*/  IMAD R90, R59, c[0x0][0x190], RZ ;  /* 0x000064003b5a7a24 */ /* 0x000fe200078e02ff */
[-C--:B------:R-:W-:Y:S01]  /*19f0*/  LEA.HI.X.SX32 R11, R46, R61.reuse, 0x2, P3 ;  /* 0x0000003d2e0b7211 */ /* 0x080fe200018f16ff */
[C---:B------:R-:W-:Y:S01]  /*1a00*/  IMAD R40, R51.reuse, 0x4, R38 ;  /* 0x0000000433287824 */ /* 0x040fe200078e0226 */
[-C--:B------:R-:W-:Y:S01]  /*1a10*/  LEA.HI.X.SX32 R13, R48, R61.reuse, 0x2, P1 ;  /* 0x0000003d300d7211 */ /* 0x080fe200008f16ff */
[----:B------:R-:W-:Y:S01]  /*1a20*/  IMAD R70, R70, c[0x0][0x190], RZ ;  /* 0x0000640046467a24 */ /* 0x000fe200078e02ff */
[-C--:B------:R-:W-:Y:S01]  /*1a30*/  LEA R14, P3, R50, R60.reuse, 0x2 ;  /* 0x0000003c320e7211 */ /* 0x080fe200078610ff */
[C---:B------:R-:W-:Y:S01]  /*1a40*/  IMAD R42, R51.reuse, 0x4, R40 ;  /* 0x00000004332a7824 */ /* 0x040fe200078e0228 */
[-C--:B------:R-:W-:Y:S01]  /*1a50*/  LEA R16, P1, R20, R60.reuse, 0x2 ;  /* 0x0000003c14107211 */ /* 0x080fe200078210ff */
[----:B------:R-:W-:Y:S01]  /*1a60*/  IMAD R96, R62, c[0x0][0x190], RZ ;  /* 0x000064003e607a24 */ /* 0x000fe200078e02ff */
[-C--:B------:R-:W-:Y:S01]  /*1a70*/  LEA.HI.X.SX32 R15, R50, R61.reuse, 0x2, P3 ;  /* 0x0000003d320f7211 */ /* 0x080fe200018f16ff */
[C---:B------:R-:W-:Y:S01]  /*1a80*/  IMAD R44, R51.reuse, 0x4, R42 ;  /* 0x00000004332c7824 */ /* 0x040fe200078e022a */
[-C--:B------:R-:W-:Y:S01]  /*1a90*/  LEA.HI.X.SX32 R17, R20, R61.reuse, 0x2, P1 ;  /* 0x0000003d14117211 */ /* 0x080fe200008f16ff */
[----:B------:R-:W-:Y:S01]  /*1aa0*/  STL [R1+0x88], R2 ;  /* 0x0000880201007387 */ /* 0x000fe20000100800 */
[-C--:B------:R-:W-:Y:S01]  /*1ab0*/  LEA R18, P3, R22, R60.reuse, 0x2 ;  /* 0x0000003c16127211 */ /* 0x080fe200078610ff */
[----:B------:R-:W-:Y:S01]  /*1ac0*/  IMAD R51, R51, 0x4, R44 ;  /* 0x0000000433337824 */ /* 0x000fe200078e022c */
[-C--:B------:R-:W-:Y:S01]  /*1ad0*/  LEA R20, P1, R24, R60.reuse, 0x2 ;  /* 0x0000003c18147211 */ /* 0x080fe200078210ff */
[----:B------:R1:W-:Y:S01]  /*1ae0*/  STL [R1+0x84], R72 ;  /* 0x0000844801007387 */ /* 0x0003e20000100800 */
[-C--:B------:R-:W-:Y:S01]  /*1af0*/  LEA.HI.X.SX32 R19, R22, R61.reuse, 0x2, P3 ;  /* 0x0000003d16137211 */ /* 0x080fe200018f16ff */
[----:B------:R-:W-:Y:S01]  /*1b00*/  IMAD R74, R69, c[0x0][0x190], RZ ;  /* 0x00006400454a7a24 */ /* 0x000fe200078e02ff */
[-C--:B--2---:R-:W-:Y:S01]  /*1b10*/  LEA.HI.X.SX32 R21, R24, R61.reuse, 0x2, P1 ;  /* 0x0000003d18157211 */ /* 0x084fe200008f16ff */
[----:B------:R-:W-:Y:S01]  /*1b20*/  IMAD R100, R63, c[0x0][0x190], RZ ;  /* 0x000064003f647a24 */ /* 0x000fe200078e02ff */
[-C--:B------:R-:W-:Y:S01]  /*1b30*/  LEA R22, P3, R26, R60.reuse, 0x2 ;  /* 0x0000003c1a167211 */ /* 0x080fe200078610ff */
[----:B------:R-:W-:Y:S01]  /*1b40*/  IMAD R92, R66, c[0x0][0x190], RZ ;  /* 0x00006400425c7a24 */ /* 0x000fe200078e02ff */
[-C--:B------:R-:W-:Y:S01]  /*1b50*/  LEA R24, P1, R28, R60.reuse, 0x2 ;  /* 0x0000003c1c187211 */ /* 0x080fe200078210ff */
[----:B------:R-:W-:Y:S01]  /*1b60*/  IMAD R76, R68, c[0x0][0x190], RZ ;  /* 0x00006400444c7a24 */ /* 0x000fe200078e02ff */
[-C--:B------:R-:W-:Y:S01]  /*1b70*/  LEA.HI.X.SX32 R23, R26, R61.reuse, 0x2, P3 ;  /* 0x0000003d1a177211 */ /* 0x080fe200018f16ff */
[----:B-1----:R-:W-:Y:S01]  /*1b80*/  IMAD R72, R64, c[0x0][0x190], RZ ;  /* 0x0000640040487a24 */ /* 0x002fe200078e02ff */
[-C--:B------:R-:W-:Y:S01]  /*1b90*/  LEA.HI.X.SX32 R25, R28, R61.reuse, 0x2, P1 ;  /* 0x0000003d1c197211 */ /* 0x080fe200008f16ff */
[----:B------:R-:W-:Y:S01]  /*1ba0*/  STL [R1+0x80], R91 ;  /* 0x0000805b01007387 */ /* 0x000fe20000100800 */
[-C--:B------:R-:W-:Y:S01]  /*1bb0*/  LEA R26, P3, R30, R60.reuse, 0x2 ;  /* 0x0000003c1e1a7211 */ /* 0x080fe200078610ff */
[----:B------:R-:W-:Y:S01]  /*1bc0*/  IMAD R102, R67, c[0x0][0x190], RZ ;  /* 0x0000640043667a24 */ /* 0x000fe200078e02ff */
[-C--:B------:R-:W-:Y:S01]  /*1bd0*/  LEA R28, P1, R32, R60.reuse, 0x2 ;  /* 0x0000003c201c7211 */ /* 0x080fe200078210ff */
[----:B------:R-:W-:Y:S01]  /*1be0*/  STL [R1+0x38], R70 ;  /* 0x0000384601007387 */ /* 0x000fe20000100800 */
[-C--:B------:R-:W-:Y:S01]  /*1bf0*/  LEA.HI.X.SX32 R27, R30, R61.reuse, 0x2, P3 ;  /* 0x0000003d1e1b7211 */ /* 0x080fe200018f16ff */
[----:B------:R-:W-:Y:S01]  /*1c00*/  IMAD R104, R71, c[0x0][0x190], RZ ;  /* 0x0000640047687a24 */ /* 0x000fe200078e02ff */
[-C--:B------:R-:W-:Y:S01]  /*1c10*/  LEA.HI.X.SX32 R29, R32, R61.reuse, 0x2, P1 ;  /* 0x0000003d201d7211 */ /* 0x080fe200008f16ff */
[----:B------:R-:W-:Y:S01]  /*1c20*/  STL [R1+0x34], R75 ;  /* 0x0000344b01007387 */ /* 0x000fe20000100800 */
[-C--:B------:R-:W-:Y:S01]  /*1c30*/  LEA R30, P3, R34, R60.reuse, 0x2 ;  /* 0x0000003c221e7211 */ /* 0x080fe200078610ff */
[----:B------:R-:W-:Y:S01]  /*1c40*/  IMAD R107, R77, c[0x0][0x190], RZ ;  /* 0x000064004d6b7a24 */ /* 0x000fe200078e02ff */
[----:B------:R-:W-:Y:S01]  /*1c50*/  LEA R32, P1, R36, R60, 0x2 ;  /* 0x0000003c24207211 */ /* 0x000fe200078210ff */
[----:B------:R1:W-:Y:S01]  /*1c60*/  STL [R1+0x30], R74 ;  /* 0x0000304a01007387 */ /* 0x0003e20000100800 */
[----:B------:R-:W-:-:S02]  /*1c70*/  LEA.HI.X.SX32 R31, R34, R61, 0x2, P3 ;  /* 0x0000003d221f7211 */ /* 0x000fc400018f16ff */
[-C--:B------:R-:W-:Y:S01]  /*1c80*/  LEA.HI.X.SX32 R33, R36, R61.reuse, 0x2, P1 ;  /* 0x0000003d24217211 */ /* 0x080fe200008f16ff */
[----:B------:R2:W-:Y:S01]  /*1c90*/  STL [R1+0x2c], R76 ;  /* 0x00002c4c01007387 */ /* 0x0005e20000100800 */
[-C--:B------:R-:W-:Y:S02]  /*1ca0*/  LEA R34, P3, R38, R60.reuse, 0x2 ;  /* 0x0000003c26227211 */ /* 0x080fe400078610ff */
[-C--:B------:R-:W-:Y:S01]  /*1cb0*/  LEA R36, P1, R40, R60.reuse, 0x2 ;  /* 0x0000003c28247211 */ /* 0x080fe200078210ff */
[----:B------:R3:W-:Y:S01]  /*1cc0*/  STL [R1+0x28], R90 ;  /* 0x0000285a01007387 */ /* 0x0007e20000100800 */
[-C--:B------:R-:W-:Y:S02]  /*1cd0*/  LEA.HI.X.SX32 R35, R38, R61.reuse, 0x2, P3 ;  /* 0x0000003d26237211 */ /* 0x080fe400018f16ff */
[----:B------:R-:W-:Y:S01]  /*1ce0*/  LEA.HI.X.SX32 R37, R40, R61, 0x2, P1 ;  /* 0x0000003d28257211 */ /* 0x000fe200008f16ff */
[----:B------:R4:W-:Y:S01]  /*1cf0*/  STL [R1+0x24], R92 ;  /* 0x0000245c01007387 */ /* 0x0009e20000100800 */
[----:B------:R-:W-:-:S02]  /*1d00*/  LEA R38, P3, R42, R60, 0x2 ;  /* 0x0000003c2a267211 */ /* 0x000fc400078610ff */
[-C--:B------:R-:W-:Y:S02]  /*1d10*/  LEA R40, P1, R44, R60.reuse, 0x2 ;  /* 0x0000003c2c287211 */ /* 0x080fe400078210ff */
[-C--:B------:R-:W-:Y:S02]  /*1d20*/  LEA.HI.X.SX32 R39, R42, R61.reuse, 0x2, P3 ;  /* 0x0000003d2a277211 */ /* 0x080fe400018f16ff */
[-C--:B------:R-:W-:Y:S02]  /*1d30*/  LEA.HI.X.SX32 R41, R44, R61.reuse, 0x2, P1 ;  /* 0x0000003d2c297211 */ /* 0x080fe400008f16ff */
[-C--:B------:R-:W-:Y:S02]  /*1d40*/  IADD3 R108, P3, R124, R60.reuse, RZ ;  /* 0x0000003c7c6c7210 */ /* 0x080fe40007f7e0ff */
[----:B------:R-:W-:Y:S02]  /*1d50*/  IADD3 R110, P1, R123, R60, RZ ;  /* 0x0000003c7b6e7210 */ /* 0x000fe40007f3e0ff */
[----:B------:R-:W-:-:S02]  /*1d60*/  LEA.HI.X.SX32 R109, R43, R61, 0x2, P3 ;  /* 0x0000003d2b6d7211 */ /* 0x000fc400018f16ff */
[-C--:B------:R-:W-:Y:S02]  /*1d70*/  LEA.HI.X.SX32 R111, R89, R61.reuse, 0x2, P1 ;  /* 0x0000003d596f7211 */ /* 0x080fe400008f16ff */
[-C--:B------:R-:W-:Y:S02]  /*1d80*/  IADD3 R112, P3, R122, R60.reuse, RZ ;  /* 0x0000003c7a707210 */ /* 0x080fe40007f7e0ff */
[-C--:B------:R-:W-:Y:S02]  /*1d90*/  IADD3 R42, P1, R121, R60.reuse, RZ ;  /* 0x0000003c792a7210 */ /* 0x080fe40007f3e0ff */
[-C--:B------:R-:W-:Y:S02]  /*1da0*/  LEA.HI.X.SX32 R113, R88, R61.reuse, 0x2, P3 ;  /* 0x0000003d58717211 */ /* 0x080fe400018f16ff */
[----:B------:R-:W-:Y:S02]  /*1db0*/  LEA.HI.X.SX32 R43, R87, R61, 0x2, P1 ;  /* 0x0000003d572b7211 */ /* 0x000fe400008f16ff */
[----:B------:R-:W-:-:S02]  /*1dc0*/  IADD3 R44, P3, R120, R60, RZ ;  /* 0x0000003c782c7210 */ /* 0x000fc40007f7e0ff */
[-C--:B------:R-:W-:Y:S02]  /*1dd0*/  IADD3 R46, P1, R119, R60.reuse, RZ ;  /* 0x0000003c772e7210 */ /* 0x080fe40007f3e0ff */
[-C--:B------:R-:W-:Y:S02]  /*1de0*/  LEA.HI.X.SX32 R45, R86, R61.reuse, 0x2, P3 ;  /* 0x0000003d562d7211 */ /* 0x080fe400018f16ff */
[-C--:B------:R-:W-:Y:S02]  /*1df0*/  LEA.HI.X.SX32 R47, R52, R61.reuse, 0x2, P1 ;  /* 0x0000003d342f7211 */ /* 0x080fe400008f16ff */
[-C--:B------:R-:W-:Y:S02]  /*1e00*/  IADD3 R48, P3, R118, R60.reuse, RZ ;  /* 0x0000003c76307210 */ /* 0x080fe40007f7e0ff */
[----:B------:R-:W-:Y:S02]  /*1e10*/  LEA R50, P1, R51, R60, 0x2 ;  /* 0x0000003c33327211 */ /* 0x000fe400078210ff */
[----:B------:R-:W-:-:S02]  /*1e20*/  LEA.HI.X.SX32 R49, R84, R61, 0x2, P3 ;  /* 0x0000003d54317211 */ /* 0x000fc400018f16ff */
[-C--:B------:R-:W-:Y:S02]  /*1e30*/  LEA.HI.X.SX32 R51, R51, R61.reuse, 0x2, P1 ;  /* 0x0000003d33337211 */ /* 0x080fe400008f16ff */
[----:B------:R-:W-:Y:S02]  /*1e40*/  IADD3 R106, P3, R3, c[0x0][0x168], RZ ;  /* 0x00005a00036a7a10 */ /* 0x000fe40007f7e0ff */
[-C--:B------:R-:W-:Y:S02]  /*1e50*/  IADD3 R52, P1, R117, R60.reuse, RZ ;  /* 0x0000003c75347210 */ /* 0x080fe40007f3e0ff */
[----:B------:R-:W-:Y:S02]  /*1e60*/  LEA.HI.X.SX32 R85, R54, c[0x0][0x16c], 0x2, P3 ;  /* 0x00005b0036557a11 */ /* 0x000fe400018f16ff */
[----:B------:R-:W-:Y:S02]  /*1e70*/  LEA.HI.X.SX32 R53, R83, R61, 0x2, P1 ;  /* 0x0000003d53357211 */ /* 0x000fe400008f16ff */
[----:B------:R-:W-:-:S02]  /*1e80*/  IADD3 R54, P1, R116, R60, RZ ;  /* 0x0000003c74367210 */ /* 0x000fc40007f3e0ff */
[----:B------:R-:W-:Y:S02]  /*1e90*/  LEA R64, P3, R70, R106, 0x2 ;  /* 0x0000006a46407211 */ /* 0x000fe400078610ff */
[-C--:B------:R-:W-:Y:S02]  /*1ea0*/  LEA.HI.X.SX32 R55, R82, R61.reuse, 0x2, P1 ;  /* 0x0000003d52377211 */ /* 0x080fe400008f16ff */
[-C--:B------:R-:W-:Y:S02]  /*1eb0*/  IADD3 R56, P1, R115, R60.reuse, RZ ;  /* 0x0000003c73387210 */ /* 0x080fe40007f3e0ff */
[----:B------:R-:W-:Y:S01]  /*1ec0*/  LOP3.LUT R2, R0, 0x14, RZ, 0xfc, !PT ;  /* 0x0000001400027812 */ /* 0x000fe200078efcff */
[----:B------:R-:W-:Y:S01]  /*1ed0*/  IMAD R2, R65, c[0x0][0x190], RZ ;  /* 0x0000640041027a24 */ /* 0x000fe200078e02ff */
[----:B------:R-:W-:Y:S02]  /*1ee0*/  LEA.HI.X.SX32 R57, R81, R61, 0x2, P1 ;  /* 0x0000003d51397211 */ /* 0x000fe400008f16ff */
[----:B------:R-:W-:-:S02]  /*1ef0*/  IADD3 R58, P1, R114, R60, RZ ;  /* 0x0000003c723a7210 */ /* 0x000fc40007f3e0ff */
[----:B------:R-:W-:Y:S01]  /*1f00*/  LEA.HI.X.SX32 R65, R70, R85, 0x2, P3 ;  /* 0x0000005546417211 */ /* 0x000fe200018f16ff */
[----:B------:R1:W-:Y:S01]  /*1f10*/  STL [R1+0x20], R2 ;  /* 0x0000200201007387 */ /* 0x0003e20000100800 */
[-C--:B------:R-:W-:Y:S02]  /*1f20*/  LEA.HI.X.SX32 R59, R80, R61.reuse, 0x2, P1 ;  /* 0x0000003d503b7211 */ /* 0x080fe400008f16ff */
[----:B------:R-:W-:Y:S01]  /*1f30*/  IADD3 R60, P1, R78, R60, RZ ;  /* 0x0000003c4e3c7210 */ /* 0x000fe20007f3e0ff */
[----:B------:R1:W-:Y:S01]  /*1f40*/  STL [R1+0x1c], R96 ;  /* 0x00001c6001007387 */ /* 0x0003e20000100800 */
[-C--:B------:R-:W-:Y:S02]  /*1f50*/  LEA R68, P3, R74, R106.reuse, 0x2 ;  /* 0x0000006a4a447211 */ /* 0x080fe400078610ff */
[----:B------:R-:W-:Y:S01]  /*1f60*/  LEA.HI.X.SX32 R61, R79, R61, 0x2, P1 ;  /* 0x0000003d4f3d7211 */ /* 0x000fe200008f16ff */
[----:B------:R2:W-:Y:S01]  /*1f70*/  STL [R1+0x18], R72 ;  /* 0x0000184801007387 */ /* 0x0005e20000100800 */
[----:B------:R-:W-:-:S02]  /*1f80*/  LEA R62, P1, R91, R106, 0x2 ;  /* 0x0000006a5b3e7211 */ /* 0x000fc400078210ff */
[-C--:B------:R-:W-:Y:S01]  /*1f90*/  LEA.HI.X.SX32 R69, R74, R85.reuse, 0x2, P3 ;  /* 0x000000554a457211 */ /* 0x080fe200018f16ff */
[----:B------:R2:W-:Y:S01]  /*1fa0*/  STL [R1+0x14], R100 ;  /* 0x0000146401007387 */ /* 0x0005e20000100800 */
[-C--:B------:R-:W-:Y:S02]  /*1fb0*/  LEA.HI.X.SX32 R63, R91, R85.reuse, 0x2, P1 ;  /* 0x000000555b3f7211 */ /* 0x080fe400008f16ff */
[CC--:B------:R-:W-:Y:S01]  /*1fc0*/  LEA R66, P1, R75.reuse, R106.reuse, 0x2 ;  /* 0x0000006a4b427211 */ /* 0x0c0fe200078210ff */
[----:B------:R-:W-:Y:S01]  /*1fd0*/  STL [R1+0x10], R102 ;  /* 0x0000106601007387 */ /* 0x000fe20000100800 */
[-C--:B-1----:R-:W-:Y:S02]  /*1fe0*/  LEA R74, P3, R90, R106.reuse, 0x2 ;  /* 0x0000006a5a4a7211 */ /* 0x082fe400078610ff */
[----:B------:R-:W-:Y:S01]  /*1ff0*/  LEA.HI.X.SX32 R67, R75, R85, 0x2, P1 ;  /* 0x000000554b437211 */ /* 0x000fe200008f16ff */
[----:B------:R1:W-:Y:S01]  /*2000*/  STL [R1+0xc], R104 ;  /* 0x00000c6801007387 */ /* 0x0003e20000100800 */
[----:B------:R-:W-:-:S02]  /*2010*/  LEA R70, P1, R76, R106, 0x2 ;  /* 0x0000006a4c467211 */ /* 0x000fc400078210ff */
[-C--:B------:R-:W-:Y:S01]  /*2020*/  LEA.HI.X.SX32 R75, R90, R85.reuse, 0x2, P3 ;  /* 0x000000555a4b7211 */ /* 0x080fe200018f16ff */
[----:B------:R-:W-:Y:S01]  /*2030*/  STL [R1+0x8], R107 ;  /* 0x0000086b01007387 */ /* 0x000fe20000100800 */
[-C--:B------:R-:W-:Y:S02]  /*2040*/  LEA.HI.X.SX32 R71, R76, R85.reuse, 0x2, P1 ;  /* 0x000000554c477211 */ /* 0x080fe400008f16ff */
[-C--:B--2---:R-:W-:Y:S02]  /*2050*/  LEA R76, P1, R92, R106.reuse, 0x2 ;  /* 0x0000006a5c4c7211 */ /* 0x084fe400078210ff */
[-C--:B---3--:R-:W-:Y:S02]  /*2060*/  LEA R90, P3, R2, R106.reuse, 0x2 ;  /* 0x0000006a025a7211 */ /* 0x088fe400078610ff */
[----:B------:R-:W-:Y:S02]  /*2070*/  LEA.HI.X.SX32 R77, R92, R85, 0x2, P1 ;  /* 0x000000555c4d7211 */ /* 0x000fe400008f16ff */
[----:B----4-:R-:W-:-:S02]  /*2080*/  LEA R92, P1, R96, R106, 0x2 ;  /* 0x0000006a605c7211 */ /* 0x010fc400078210ff */
[-C--:B------:R-:W-:Y:S01]  /*2090*/  LEA.HI.X.SX32 R91, R2, R85.reuse, 0x2, P3 ;  /* 0x00000055025b7211 */ /* 0x080fe200018f16ff */
[----:B------:R-:W-:Y:S01]  /*20a0*/  IMAD R2, R93, c[0x0][0x190], RZ ;  /* 0x000064005d027a24 */ /* 0x000fe200078e02ff */
[-C--:B------:R-:W-:Y:S02]  /*20b0*/  LEA R94, P3, R72, R106.reuse, 0x2 ;  /* 0x0000006a485e7211 */ /* 0x080fe400078610ff */
[-C--:B------:R-:W-:Y:S02]  /*20c0*/  LEA.HI.X.SX32 R93, R96, R85.reuse, 0x2, P1 ;  /* 0x00000055605d7211 */ /* 0x080fe400008f16ff */
[----:B------:R-:W-:Y:S01]  /*20d0*/  LEA R96, P1, R100, R106, 0x2 ;  /* 0x0000006a64607211 */ /* 0x000fe200078210ff */
[----:B------:R2:W-:Y:S01]  /*20e0*/  STL [R1+0x4], R2 ;  /* 0x0000040201007387 */ /* 0x0005e20000100800 */
[-C--:B------:R-:W-:Y:S01]  /*20f0*/  LEA.HI.X.SX32 R95, R72, R85.reuse, 0x2, P3 ;  /* 0x00000055485f7211 */ /* 0x080fe200018f16ff */
[----:B------:R-:W-:Y:S01]  /*2100*/  IMAD R72, R97, c[0x0][0x190], RZ ;  /* 0x0000640061487a24 */ /* 0x000fe200078e02ff */
[----:B------:R-:W-:-:S02]  /*2110*/  LEA.HI.X.SX32 R97, R100, R85, 0x2, P1 ;  /* 0x0000005564617211 */ /* 0x000fc400008f16ff */
[-C--:B------:R-:W-:Y:S02]  /*2120*/  LEA R100, P1, R104, R106.reuse, 0x2 ;  /* 0x0000006a68647211 */ /* 0x080fe400078210ff */
[----:B------:R3:W-:Y:S01]  /*2130*/  STL [R1], R72 ;  /* 0x0000004801007387 */ /* 0x0007e20000100800 */
[-C--:B------:R-:W-:Y:S02]  /*2140*/  LEA R98, P3, R102, R106.reuse, 0x2 ;  /* 0x0000006a66627211 */ /* 0x080fe400078610ff */
[-C--:B------:R-:W-:Y:S02]  /*2150*/  LEA.HI.X.SX32 R101, R104, R85.reuse, 0x2, P1 ;  /* 0x0000005568657211 */ /* 0x080fe400008f16ff */
[----:B-1----:R-:W-:Y:S02]  /*2160*/  LEA R104, P1, R2, R106, 0x2 ;  /* 0x0000006a02687211 */ /* 0x002fe400078210ff */
[-C--:B------:R-:W-:Y:S02]  /*2170*/  LEA.HI.X.SX32 R99, R102, R85.reuse, 0x2, P3 ;  /* 0x0000005566637211 */ /* 0x080fe400018f16ff */
[----:B------:R-:W-:-:S02]  /*2180*/  LEA.HI.X.SX32 R105, R2, R85, 0x2, P1 ;  /* 0x0000005502697211 */ /* 0x000fc400008f16ff */
[----:B--2---:R-:W2:Y:S01]  /*2190*/  LDL.LU R2, [R1+0x88] ;  /* 0x0000880001027983 */ /* 0x004ea20000300800 */
[----:B------:R-:W-:-:S04]  /*21a0*/  LEA R102, P3, R107, R106, 0x2 ;  /* 0x0000006a6b667211 */ /* 0x000fc800078610ff */
[-C--:B------:R-:W-:Y:S02]  /*21b0*/  LEA.HI.X.SX32 R103, R107, R85.reuse, 0x2, P3 ;  /* 0x000000556b677211 */ /* 0x080fe400018f16ff */
[----:B------:R-:W-:Y:S02]  /*21c0*/  LOP3.LUT R107, R0, 0x14, RZ, 0xfc, !PT ;  /* 0x00000014006b7812 */ /* 0x000fe400078efcff */
[C---:B------:R-:W-:Y:S02]  /*21d0*/  LEA R106, P3, R72.reuse, R106, 0x2 ;  /* 0x0000006a486a7211 */ /* 0x040fe400078610ff */
[----:B------:R-:W-:Y:S02]  /*21e0*/  ISETP.GE.AND P1, PT, R107, c[0x0][0x180], PT ;  /* 0x000060006b007a0c */ /* 0x000fe40003f26270 */
[----:B------:R-:W-:Y:S02]  /*21f0*/  LEA.HI.X.SX32 R107, R72, R85, 0x2, P3 ;  /* 0x00000055486b7211 */ /* 0x000fe400018f16ff */
[C---:B------:R-:W-:Y:S01]  /*2200*/  LOP3.LUT R85, R0.reuse, 0x1c, RZ, 0xfc, !PT ;  /* 0x0000001c00557812 */ /* 0x040fe200078efcff */
[----:B------:R-:W-:Y:S01]  /*2210*/  UIADD3 UR4, UR9, -0x80, URZ ;  /* 0xffffff8009047890 */ /* 0x000fe2000fffe03f */
[----:B------:R-:W-:Y:S01]  /*2220*/  ISETP.GE.AND P3, PT, R125, c[0x0][0x180], PT ;  /* 0x000060007d007a0c */ /* 0x000fe20003f66270 */
[----:B------:R-:W-:Y:S01]  /*2230*/  UISETP.GT.AND UP0, UPT, UR5, 0xff, UPT ;  /* 0x000000ff0500788c */ /* 0x000fe2000bf04270 */
[----:B------:R-:W-:Y:S01]  /*2240*/  LOP3.LUT R0, R0, 0x20, RZ, 0xfc, !PT ;  /* 0x0000002000007812 */ /* 0x000fe200078efcff */
[----:B------:R-:W-:Y:S01]  /*2250*/  USHF.L.U32 UR6, UR6, 0x7, URZ ;  /* 0x0000000706067899 */ /* 0x000fe2000800063f */
[----:B------:R-:W-:Y:S01]  /*2260*/  SEL R125, R73, RZ, !P1 ;  /* 0x000000ff497d7207 */ /* 0x000fe20004800000 */
[----:B---3--:R1:W5:Y:S01]  /*2270*/  LDL.LU R72, [R1+0x84] ;  /* 0x0000840001487983 */ /* 0x0083620000300800 */
[----:B------:R-:W-:-:S02]  /*2280*/  ISETP.GE.AND P1, PT, R85, c[0x0][0x180], PT ;  /* 0x0000600055007a0c */ /* 0x000fc40003f26270 */
[----:B------:R-:W-:Y:S02]  /*2290*/  SEL R85, R73, RZ, !P3 ;  /* 0x000000ff49557207 */ /* 0x000fe40005800000 */
[----:B------:R-:W-:Y:S02]  /*22a0*/  ISETP.GE.AND P3, PT, R0, c[0x0][0x180], PT ;  /* 0x0000600000007a0c */ /* 0x000fe40003f66270 */
[----:B------:R-:W3:Y:S02]  /*22b0*/  S2R R0, SR_TID.X ;  /* 0x0000000000007919 */ /* 0x000ee40000002100 */
[----:B---3--:R-:W-:-:S04]  /*22c0*/  SHF.R.U32.HI R0, RZ, 0x7, R0 ;  /* 0x00000007ff007819 */ /* 0x008fc80000011600 */
[----:B------:R-:W-:Y:S01]  /*22d0*/  SGXT.U32 R0, R0, 0x2 ;  /* 0x000000020000781a */ /* 0x000fe20000000000 */
[----:B--2---:R2:W-:Y:S01]  /*22e0*/  LDGSTS.E [R2], [R108.64], P2 ;  /* 0x000000006c027fae */ /* 0x0045e2000912184e */
[----:B------:R-:W-:Y:S02]  /*22f0*/  ISETP.NE.U32.AND P2, PT, R125, RZ, PT ;  /* 0x000000ff7d00720c */ /* 0x000fe40003f45070 */
[----:B------:R-:W-:Y:S01]  /*2300*/  SEL R125, R73, RZ, !P1 ;  /* 0x000000ff497d7207 */ /* 0x000fe20004800000 */
[----:B------:R3:W-:Y:S01]  /*2310*/  LDGSTS.E [R2+0x800], [R110.64], P0 ;  /* 0x008000006e027fae */ /* 0x0007e2000812184e */
[----:B------:R-:W-:Y:S02]  /*2320*/  ISETP.NE.U32.AND P1, PT, R85, RZ, PT ;  /* 0x000000ff5500720c */ /* 0x000fe40003f25070 */
[----:B------:R-:W-:Y:S01]  /*2330*/  SEL R85, R73, RZ, !P3 ;  /* 0x000000ff49557207 */ /* 0x000fe20005800000 */
[----:B------:R4:W-:Y:S01]  /*2340*/  LDGSTS.E [R2+0x1000], [R112.64], P5 ;  /* 0x0100000070027fae */ /* 0x0009e2000a92184e */
[----:B------:R-:W-:-:S02]  /*2350*/  ISETP.NE.U32.AND P0, PT, R125, RZ, PT ;  /* 0x000000ff7d00720c */ /* 0x000fc40003f05070 */
[----:B------:R-:W-:Y:S01]  /*2360*/  ISETP.NE.U32.AND P3, PT, R85, RZ, PT ;  /* 0x000000ff5500720c */ /* 0x000fe20003f65070 */
[----:B------:R1:W-:Y:S01]  /*2370*/  LDGSTS.E [R2+0x1800], [R42.64], P6 ;  /* 0x018000002a027fae */ /* 0x0003e2000b12184e */
[C---:B------:R-:W-:Y:S02]  /*2380*/  LOP3.LUT R85, R0.reuse, 0x24, RZ, 0xfc, !PT ;  /* 0x0000002400557812 */ /* 0x040fe400078efcff */
[C---:B------:R-:W-:Y:S01]  /*2390*/  LOP3.LUT R125, R0.reuse, 0x28, RZ, 0xfc, !PT ;  /* 0x00000028007d7812 */ /* 0x040fe200078efcff */
[----:B------:R1:W-:Y:S01]  /*23a0*/  LDGSTS.E [R2+0x2000], [R44.64], P4 ;  /* 0x020000002c027fae */ /* 0x0003e2000a12184e */
[----:B------:R-:W-:-:S03]  /*23b0*/  LOP3.LUT R85, R0, 0x2c, RZ, 0xfc, !PT ;  /* 0x0000002c00557812 */ /* 0x000fc600078efcff */
[----:B------:R-:W1:Y:S01]  /*23c0*/  S2R R0, SR_TID.X ;  /* 0x0000000000007919 */ /* 0x000e620000002100 */
[----:B------:R-:W-:-:S03]  /*23d0*/  ISETP.GE.AND P6, PT, R125, c[0x0][0x180], PT ;  /* 0x000060007d007a0c */ /* 0x000fc60003fc6270 */
[----:B------:R1:W-:Y:S04]  /*23e0*/  LDGSTS.E [R2+0x2800], [R46.64], P2 ;  /* 0x028000002e027fae */ /* 0x0003e8000912184e */
[----:B------:R1:W-:Y:S04]  /*23f0*/  LDGSTS.E [R2+0x3000], [R48.64], P1 ;  /* 0x0300000030027fae */ /* 0x0003e8000892184e */
[----:B------:R1:W-:Y:S04]  /*2400*/  LDGSTS.E [R2+0x3800], [R52.64], P0 ;  /* 0x0380000034027fae */ /* 0x0003e8000812184e */
[----:B------:R2:W-:Y:S01]  /*2410*/  LDGSTS.E [R2+0x4000], [R54.64], P3 ;  /* 0x0400000036027fae */ /* 0x0005e2000992184e */
[----:B-1----:R-:W-:-:S04]  /*2420*/  SHF.R.U32.HI R0, RZ, 0x7, R0 ;  /* 0x00000007ff007819 */ /* 0x002fc80000011600 */
[----:B------:R-:W-:-:S04]  /*2430*/  SGXT.U32 R0, R0, 0x2 ;  /* 0x000000020000781a */ /* 0x000fc80000000000 */
[----:B------:R-:W-:-:S04]  /*2440*/  LOP3.LUT R0, R0, 0x24, RZ, 0xfc, !PT ;  /* 0x0000002400007812 */ /* 0x000fc800078efcff */
[----:B------:R-:W-:Y:S02]  /*2450*/  ISETP.GE.AND P5, PT, R0, c[0x0][0x180], PT ;  /* 0x0000600000007a0c */ /* 0x000fe40003fa6270 */
[----:B------:R-:W1:Y:S02]  /*2460*/  S2R R0, SR_TID.X ;  /* 0x0000000000007919 */ /* 0x000e640000002100 */
[----:B------:R-:W-:Y:S02]  /*2470*/  SEL R125, R73, RZ, !P5 ;  /* 0x000000ff497d7207 */ /* 0x000fe40006800000 */
[----:B------:R-:W-:Y:S02]  /*2480*/  ISETP.GE.AND P5, PT, R85, c[0x0][0x180], PT ;  /* 0x0000600055007a0c */ /* 0x000fe40003fa6270 */
[----:B------:R-:W-:Y:S02]  /*2490*/  SEL R85, R73, RZ, !P6 ;  /* 0x000000ff49557207 */ /* 0x000fe40007000000 */
[----:B-1----:R-:W-:-:S04]  /*24a0*/  SHF.R.U32.HI R0, RZ, 0x7, R0 ;  /* 0x00000007ff007819 */ /* 0x002fc80000011600 */
[----:B------:R-:W-:-:S04]  /*24b0*/  SGXT.U32 R0, R0, 0x2 ;  /* 0x000000020000781a */ /* 0x000fc80000000000 */
[----:B------:R-:W-:-:S04]  /*24c0*/  LOP3.LUT R0, R0, 0x30, RZ, 0xfc, !PT ;  /* 0x0000003000007812 */ /* 0x000fc800078efcff */
[----:B------:R-:W-:Y:S02]  /*24d0*/  ISETP.GE.AND P6, PT, R0, c[0x0][0x180], PT ;  /* 0x0000600000007a0c */ /* 0x000fe40003fc6270 */
[----:B------:R-:W1:Y:S01]  /*24e0*/  S2R R0, SR_TID.X ;  /* 0x0000000000007919 */ /* 0x000e620000002100 */
[----:B------:R-:W-:Y:S02]  /*24f0*/  ISETP.NE.U32.AND P4, PT, R125, RZ, PT ;  /* 0x000000ff7d00720c */ /* 0x000fe40003f85070 */
[----:B------:R-:W-:Y:S02]  /*2500*/  SEL R125, R73, RZ, !P5 ;  /* 0x000000ff497d7207 */ /* 0x000fe40006800000 */
[----:B------:R-:W-:Y:S02]  /*2510*/  ISETP.NE.U32.AND P5, PT, R85, RZ, PT ;  /* 0x000000ff5500720c */ /* 0x000fe40003fa5070 */
[----:B------:R-:W-:Y:S02]  /*2520*/  SEL R85, R73, RZ, !P6 ;  /* 0x000000ff49557207 */ /* 0x000fe40007000000 */
[----:B------:R-:W-:-:S02]  /*2530*/  ISETP.NE.U32.AND P6, PT, R125, RZ, PT ;  /* 0x000000ff7d00720c */ /* 0x000fc40003fc5070 */
[----:B------:R-:W-:-:S03]  /*2540*/  ISETP.NE.U32.AND P2, PT, R85, RZ, PT ;  /* 0x000000ff5500720c */ /* 0x000fc60003f45070 */
[----:B------:R2:W-:Y:S04]  /*2550*/  LDGSTS.E [R2+0x4800], [R56.64], P4 ;  /* 0x0480000038027fae */ /* 0x0005e8000a12184e */
[----:B------:R2:W-:Y:S04]  /*2560*/  LDGSTS.E [R2+0x5000], [R58.64], P5 ;  /* 0x050000003a027fae */ /* 0x0005e8000a92184e */
[----:B------:R2:W-:Y:S01]  /*2570*/  LDGSTS.E [R2+0x5800], [R60.64], P6 ;  /* 0x058000003c027fae */ /* 0x0005e2000b12184e */
[----:B-1----:R-:W-:-:S03]  /*2580*/  SHF.R.U32.HI R0, RZ, 0x7, R0 ;  /* 0x00000007ff007819 */ /* 0x002fc60000011600 */
[----:B------:R1:W-:Y:S01]  /*2590*/  LDGSTS.E [R2+0x6000], [R4.64], P2 ;  /* 0x0600000004027fae */ /* 0x0003e2000912184e */
[----:B------:R-:W-:-:S04]  /*25a0*/  SGXT.U32 R0, R0, 0x2 ;  /* 0x000000020000781a */ /* 0x000fc80000000000 */
[C---:B------:R-:W-:Y:S02]  /*25b0*/  LOP3.LUT R85, R0.reuse, 0x34, RZ, 0xfc, !PT ;  /* 0x0000003400557812 */ /* 0x040fe400078efcff */
[C---:B------:R-:W-:Y:S02]  /*25c0*/  LOP3.LUT R125, R0.reuse, 0x38, RZ, 0xfc, !PT ;  /* 0x00000038007d7812 */ /* 0x040fe400078efcff */
[----:B------:R-:W-:Y:S02]  /*25d0*/  LOP3.LUT R85, R0, 0x3c, RZ, 0xfc, !PT ;  /* 0x0000003c00557812 */ /* 0x000fe400078efcff */
[----:B------:R-:W1:Y:S02]  /*25e0*/  S2R R0, SR_TID.X ;  /* 0x0000000000007919 */ /* 0x000e640000002100 */
[----:B-1----:R-:W-:-:S04]  /*25f0*/  SHF.R.U32.HI R0, RZ, 0x7, R0 ;  /* 0x00000007ff007819 */ /* 0x002fc80000011600 */
[----:B------:R-:W-:-:S04]  /*2600*/  SGXT.U32 R0, R0, 0x2 ;  /* 0x000000020000781a */ /* 0x000fc80000000000 */
[----:B------:R-:W-:-:S04]  /*2610*/  LOP3.LUT R0, R0, 0x34, RZ, 0xfc, !PT ;  /* 0x0000003400007812 */ /* 0x000fc800078efcff */
[----:B------:R-:W-:Y:S02]  /*2620*/  ISETP.GE.AND P1, PT, R0, c[0x0][0x180], PT ;  /* 0x0000600000007a0c */ /* 0x000fe40003f26270 */
[----:B------:R-:W1:Y:S02]  /*2630*/  S2R R0, SR_TID.X ;  /* 0x0000000000007919 */ /* 0x000e640000002100 */
[----:B-1----:R-:W-:-:S04]  /*2640*/  SHF.R.U32.HI R0, RZ, 0x7, R0 ;  /* 0x00000007ff007819 */ /* 0x002fc80000011600 */
[----:B------:R-:W-:-:S04]  /*2650*/  SGXT.U32 R0, R0, 0x2 ;  /* 0x000000020000781a */ /* 0x000fc80000000000 */
[----:B------:R-:W-:-:S04]  /*2660*/  LOP3.LUT R0, R0, 0x40, RZ, 0xfc, !PT ;  /* 0x0000004000007812 */ /* 0x000fc800078efcff */
[----:B------:R-:W-:Y:S02]  /*2670*/  ISETP.GE.AND P3, PT, R0, c[0x0][0x180], PT ;  /* 0x0000600000007a0c */ /* 0x000fe40003f66270 */
[----:B------:R-:W1:Y:S01]  /*2680*/  S2R R0, SR_TID.X ;  /* 0x0000000000007919 */ /* 0x000e620000002100 */
[----:B------:R-:W-:Y:S02]  /*2690*/  ISETP.GE.AND P0, PT, R125, c[0x0][0x180], PT ;  /* 0x000060007d007a0c */ /* 0x000fe40003f06270 */
[----:B------:R-:W-:Y:S02]  /*26a0*/  SEL R125, R73, RZ, !P1 ;  /* 0x000000ff497d7207 */ /* 0x000fe40004800000 */
[----:B------:R-:W-:Y:S02]  /*26b0*/  ISETP.GE.AND P1, PT, R85, c[0x0][0x180], PT ;  /* 0x0000600055007a0c */ /* 0x000fe40003f26270 */
[----:B------:R-:W-:Y:S02]  /*26c0*/  SEL R85, R73, RZ, !P0 ;  /* 0x000000ff49557207 */ /* 0x000fe40004000000 */
[----:B------:R-:W-:-:S02]  /*26d0*/  ISETP.NE.U32.AND P0, PT, R125, RZ, PT ;  /* 0x000000ff7d00720c */ /* 0x000fc40003f05070 */
[----:B------:R-:W-:Y:S02]  /*26e0*/  SEL R125, R73, RZ, !P1 ;  /* 0x000000ff497d7207 */ /* 0x000fe40004800000 */
[----:B------:R-:W-:Y:S02]  /*26f0*/  ISETP.NE.U32.AND P1, PT, R85, RZ, PT ;  /* 0x000000ff5500720c */ /* 0x000fe40003f25070 */
[----:B------:R-:W-:Y:S02]  /*2700*/  SEL R85, R73, RZ, !P3 ;  /* 0x000000ff49557207 */ /* 0x000fe40005800000 */
[----:B-1----:R-:W-:-:S05]  /*2710*/  SHF.R.U32.HI R0, RZ, 0x7, R0 ;  /* 0x00000007ff007819 */ /* 0x002fca0000011600 */
[----:B------:R1:W-:Y:S01]  /*2720*/  LDGSTS.E [R2+0x6800], [R6.64], P0 ;  /* 0x0680000006027fae */ /* 0x0003e2000812184e */
[----:B------:R-:W-:-:S03]  /*2730*/  SGXT.U32 R0, R0, 0x2 ;  /* 0x000000020000781a */ /* 0x000fc60000000000 */
[----:B------:R1:W-:Y:S01]  /*2740*/  LDGSTS.E [R2+0x7000], [R8.64], P1 ;  /* 0x0700000008027fae */ /* 0x0003e2000892184e */
[----:B------:R-:W-:Y:S02]  /*2750*/  ISETP.NE.U32.AND P4, PT, R85, RZ, PT ;  /* 0x000000ff5500720c */ /* 0x000fe40003f85070 */
[----:B------:R-:W-:Y:S02]  /*2760*/  ISETP.NE.U32.AND P3, PT, R125, RZ, PT ;  /* 0x000000ff7d00720c */ /* 0x000fe40003f65070 */
[C---:B------:R-:W-:Y:S02]  /*2770*/  LOP3.LUT R85, R0.reuse, 0x44, RZ, 0xfc, !PT ;  /* 0x0000004400557812 */ /* 0x040fe400078efcff */
[C---:B------:R-:W-:Y:S02]  /*2780*/  LOP3.LUT R125, R0.reuse, 0x48, RZ, 0xfc, !PT ;  /* 0x00000048007d7812 */ /* 0x040fe400078efcff */
[----:B------:R-:W-:Y:S02]  /*2790*/  LOP3.LUT R85, R0, 0x4c, RZ, 0xfc, !PT ;  /* 0x0000004c00557812 */ /* 0x000fe400078efcff */
[----:B------:R-:W1:Y:S05]  /*27a0*/  S2R R0, SR_TID.X ;  /* 0x0000000000007919 */ /* 0x000e6a0000002100 */
[----:B------:R1:W-:Y:S01]  /*27b0*/  LDGSTS.E [R2+0x7800], [R10.64], P3 ;  /* 0x078000000a027fae */ /* 0x0003e2000992184e */
[----:B------:R-:W-:-:S03]  /*27c0*/  ISETP.GE.AND P6, PT, R125, c[0x0][0x180], PT ;  /* 0x000060007d007a0c */ /* 0x000fc60003fc6270 */
[----:B------:R1:W-:Y:S02]  /*27d0*/  LDGSTS.E [R2+0x8000], [R12.64], P4 ;  /* 0x080000000c027fae */ /* 0x0003e4000a12184e */
        /* <DEDUP_REMOVED lines=68> */
[----:B------:R-:W-:-:S02]  /*2c20*/  ISETP.NE.U32.AND P6, PT, R125, RZ, PT ;  /* 0x000000ff7d00720c */ /* 0x000fc40003fc5070 */
[----:B------:R-:W-:Y:S02]  /*2c30*/  SEL R125, R73, RZ, !P5 ;  /* 0x000000ff497d7207 */ /* 0x000fe40006800000 */
[----:B------:R-:W-:Y:S02]  /*2c40*/  ISETP.NE.U32.AND P5, PT, R85, RZ, PT ;  /* 0x000000ff5500720c */ /* 0x000fe40003fa5070 */
[----:B------:R-:W-:Y:S02]  /*2c50*/  ISETP.NE.U32.AND P0, PT, R125, RZ, PT ;  /* 0x000000ff7d00720c */ /* 0x000fe40003f05070 */
[----:B-1----:R-:W-:-:S05]  /*2c60*/  SHF.R.U32.HI R0, RZ, 0x7, R0 ;  /* 0x00000007ff007819 */ /* 0x002fca0000011600 */
[----:B------:R1:W-:Y:S01]  /*2c70*/  LDGSTS.E [R2+0xc800], [R30.64], P6 ;  /* 0x0c8000001e027fae */ /* 0x0003e2000b12184e */
[----:B------:R-:W-:-:S03]  /*2c80*/  SGXT.U32 R0, R0, 0x2 ;  /* 0x000000020000781a */ /* 0x000fc60000000000 */
[----:B------:R-:W1:Y:S01]  /*2c90*/  S2R R125, SR_TID.X ;  /* 0x00000000007d7919 */ /* 0x000e620000002100 */
[----:B------:R-:W-:-:S03]  /*2ca0*/  LOP3.LUT R85, R0, 0x70, RZ, 0xfc, !PT ;  /* 0x0000007000557812 */ /* 0x000fc600078efcff */
[----:B------:R1:W-:Y:S01]  /*2cb0*/  LDGSTS.E [R2+0xd000], [R32.64], P5 ;  /* 0x0d00000020027fae */ /* 0x0003e2000a92184e */
[----:B------:R-:W-:-:S03]  /*2cc0*/  ISETP.GE.AND P3, PT, R85, c[0x0][0x180], PT ;  /* 0x0000600055007a0c */ /* 0x000fc60003f66270 */
[----:B------:R1:W-:Y:S01]  /*2cd0*/  LDGSTS.E [R2+0xd800], [R34.64], P0 ;  /* 0x0d80000022027fae */ /* 0x0003e2000812184e */
[----:B------:R-:W-:-:S04]  /*2ce0*/  LOP3.LUT R85, R0, 0x74, RZ, 0xfc, !PT ;  /* 0x0000007400557812 */ /* 0x000fc800078efcff */
[----:B------:R-:W-:Y:S02]  /*2cf0*/  ISETP.GE.AND P1, PT, R85, c[0x0][0x180], PT ;  /* 0x0000600055007a0c */ /* 0x000fe40003f26270 */
[----:B------:R-:W-:-:S04]  /*2d00*/  SEL R85, R73, RZ, !P3 ;  /* 0x000000ff49557207 */ /* 0x000fc80005800000 */
[----:B------:R-:W-:Y:S02]  /*2d10*/  ISETP.NE.U32.AND P3, PT, R85, RZ, PT ;  /* 0x000000ff5500720c */ /* 0x000fe40003f65070 */
[----:B------:R-:W-:-:S04]  /*2d20*/  SEL R85, R73, RZ, !P1 ;  /* 0x000000ff49557207 */ /* 0x000fc80004800000 */
[----:B------:R-:W-:Y:S02]  /*2d30*/  ISETP.NE.U32.AND P1, PT, R85, RZ, PT ;  /* 0x000000ff5500720c */ /* 0x000fe40003f25070 */
[----:B------:R-:W-:-:S04]  /*2d40*/  LOP3.LUT R85, R0, 0x78, RZ, 0xfc, !PT ;  /* 0x0000007800557812 */ /* 0x000fc800078efcff */
[----:B------:R-:W-:Y:S01]  /*2d50*/  ISETP.GE.AND P2, PT, R85, c[0x0][0x180], PT ;  /* 0x0000600055007a0c */ /* 0x000fe20003f46270 */
[----:B------:R2:W-:Y:S01]  /*2d60*/  LDGSTS.E [R2+0xe000], [R36.64], P3 ;  /* 0x0e00000024027fae */ /* 0x0005e2000992184e */
[----:B------:R-:W-:Y:S02]  /*2d70*/  LOP3.LUT R85, R0, 0x7c, RZ, 0xfc, !PT ;  /* 0x0000007c00557812 */ /* 0x000fe400078efcff */
[----:B-1----:R-:W-:Y:S02]  /*2d80*/  LOP3.LUT R125, R125, 0x7f, RZ, 0xc0, !PT ;  /* 0x0000007f7d7d7812 */ /* 0x002fe400078ec0ff */
[----:B------:R-:W-:Y:S01]  /*2d90*/  ISETP.GE.AND P4, PT, R85, c[0x0][0x180], PT ;  /* 0x0000600055007a0c */ /* 0x000fe20003f86270 */
[----:B------:R1:W-:Y:S01]  /*2da0*/  LDGSTS.E [R2+0xe800], [R38.64], P1 ;  /* 0x0e80000026027fae */ /* 0x0003e2000892184e */
[----:B------:R-:W-:Y:S02]  /*2db0*/  SEL R85, R73, RZ, !P2 ;  /* 0x000000ff49557207 */ /* 0x000fe40005000000 */
[----:B------:R-:W-:-:S02]  /*2dc0*/  ISETP.GE.AND P2, PT, R125, c[0x0][0x180], PT ;  /* 0x000060007d007a0c */ /* 0x000fc40003f46270 */
[C---:B------:R-:W-:Y:S02]  /*2dd0*/  SEL R125, R73.reuse, RZ, !P4 ;  /* 0x000000ff497d7207 */ /* 0x040fe40006000000 */
[----:B------:R-:W-:Y:S02]  /*2de0*/  SEL R73, R73, RZ, !P2 ;  /* 0x000000ff49497207 */ /* 0x000fe40005000000 */
[----:B------:R-:W-:Y:S02]  /*2df0*/  ISETP.NE.U32.AND P4, PT, R85, RZ, PT ;  /* 0x000000ff5500720c */ /* 0x000fe40003f85070 */
[C---:B------:R-:W-:Y:S02]  /*2e00*/  ISETP.GE.AND P5, PT, R0.reuse, UR4, PT ;  /* 0x0000000400007c0c */ /* 0x040fe4000bfa6270 */
[----:B------:R-:W-:Y:S02]  /*2e10*/  LOP3.LUT R85, R0, 0x4, RZ, 0xfc, !PT ;  /* 0x0000000400557812 */ /* 0x000fe400078efcff */
[----:B------:R-:W-:-:S02]  /*2e20*/  ISETP.NE.U32.AND P2, PT, R73, RZ, PT ;  /* 0x000000ff4900720c */ /* 0x000fc40003f45070 */
[----:B------:R-:W-:Y:S02]  /*2e30*/  PLOP3.LUT P0, PT, PT, PT, UP0, 0x80, 0x0 ;  /* 0x000000000000781c */ /* 0x000fe40003f0f008 */
[----:B------:R-:W-:Y:S02]  /*2e40*/  SEL R73, RZ, 0x4, P5 ;  /* 0x00000004ff497807 */ /* 0x000fe40002800000 */
[----:B------:R-:W-:Y:S01]  /*2e50*/  ISETP.GE.AND P5, PT, R85, UR4, PT ;  /* 0x0000000455007c0c */ /* 0x000fe2000bfa6270 */
[----:B------:R1:W-:Y:S01]  /*2e60*/  LDGSTS.E [R2+0xf000], [R40.64], P4 ;  /* 0x0f00000028027fae */ /* 0x0003e2000a12184e */
[----:B------:R-:W-:Y:S02]  /*2e70*/  ISETP.NE.U32.AND P6, PT, R125, RZ, PT ;  /* 0x000000ff7d00720c */ /* 0x000fe40003fc5070 */
[----:B------:R-:W-:Y:S02]  /*2e80*/  LOP3.LUT R125, R0, 0x8, RZ, 0xfc, !PT ;  /* 0x00000008007d7812 */ /* 0x000fe400078efcff */
[----:B------:R-:W-:-:S02]  /*2e90*/  SEL R73, R73, RZ, P0 ;  /* 0x000000ff49497207 */ /* 0x000fc40000000000 */
[----:B------:R-:W-:Y:S02]  /*2ea0*/  PLOP3.LUT P0, PT, PT, PT, UP0, 0x80, 0x0 ;  /* 0x000000000000781c */ /* 0x000fe40003f0f008 */
[----:B------:R-:W-:Y:S02]  /*2eb0*/  SEL R85, RZ, 0x4, P5 ;  /* 0x00000004ff557807 */ /* 0x000fe40002800000 */
[----:B------:R-:W-:Y:S02]  /*2ec0*/  ISETP.GE.AND P5, PT, R125, UR4, PT ;  /* 0x000000047d007c0c */ /* 0x000fe4000bfa6270 */
[----:B------:R-:W-:Y:S01]  /*2ed0*/  SEL R85, R85, RZ, P0 ;  /* 0x000000ff55557207 */ /* 0x000fe20000000000 */
[----:B------:R1:W-:Y:S01]  /*2ee0*/  LDGSTS.E [R2+0xf800], [R50.64], P6 ;  /* 0x0f80000032027fae */ /* 0x0003e2000b12184e */
[----:B------:R-:W-:Y:S02]  /*2ef0*/  ISETP.NE.U32.AND P0, PT, R73, RZ, PT ;  /* 0x000000ff4900720c */ /* 0x000fe40003f05070 */
[----:B------:R-:W-:Y:S01]  /*2f00*/  SEL R73, RZ, 0x4, P5 ;  /* 0x00000004ff497807 */ /* 0x000fe20002800000 */
[----:B------:R-:W1:Y:S01]  /*2f10*/  S2R R125, SR_TID.X ;  /* 0x00000000007d7919 */ /* 0x000e620000002100 */
[----:B------:R-:W-:-:S03]  /*2f20*/  PLOP3.LUT P5, PT, PT, PT, UP0, 0x80, 0x0 ;  /* 0x000000000000781c */ /* 0x000fc60003faf008 */
[----:B------:R-:W0:Y:S01]  /*2f30*/  LDGDEPBAR ;  /* 0x00000000000079af */ /* 0x000e220000000000 */
[----:B------:R-:W-:-:S04]  /*2f40*/  SEL R73, R73, RZ, P5 ;  /* 0x000000ff49497207 */ /* 0x000fc80002800000 */
[----:B------:R-:W-:Y:S01]  /*2f50*/  ISETP.NE.U32.AND P5, PT, R73, RZ, PT ;  /* 0x000000ff4900720c */ /* 0x000fe20003fa5070 */
[----:B------:R-:W-:-:S04]  /*2f60*/  IMAD.U32 R73, RZ, RZ, UR6 ;  /* 0x00000006ff497e24 */ /* 0x000fc8000f8e00ff */
[----:B--2---:R-:W-:-:S04]  /*2f70*/  IMAD.WIDE R108, R73, 0x4, R108 ;  /* 0x00000004496c7825 */ /* 0x004fc800078e026c */
[----:B---3--:R-:W-:Y:S02]  /*2f80*/  IMAD.WIDE R110, R73, 0x4, R110 ;  /* 0x00000004496e7825 */ /* 0x008fe400078e026e */
[----:B------:R-:W2:Y:S02]  /*2f90*/  S2R R73, SR_TID.X ;  /* 0x0000000000497919 */ /* 0x000ea40000002100 */
[----:B-1----:R-:W-:Y:S01]  /*2fa0*/  IMAD.SHL.U32 R125, R125, 0x4, RZ ;  /* 0x000000047d7d7824 */ /* 0x002fe200078e00ff */
[----:B--2---:R-:W-:-:S04]  /*2fb0*/  LOP3.LUT R73, R73, 0x180, RZ, 0xc0, !PT ;  /* 0x0000018049497812 */ /* 0x004fc800078ec0ff */
[----:B------:R-:W-:-:S04]  /*2fc0*/  SHF.R.U32.HI R73, RZ, 0x3, R73 ;  /* 0x00000003ff497819 */ /* 0x000fc80000011649 */
[----:B------:R-:W-:-:S05]  /*2fd0*/  LOP3.LUT R73, R73, 0x7fc, R125, 0x78, !PT ;  /* 0x000007fc49497812 */ /* 0x000fca00078e787d */
[----:B------:R1:W-:Y:S01]  /*2fe0*/  LDGSTS.E [R73+0x20000], [R62.64], P2 ;  /* 0x200000003e497fae */ /* 0x0003e2000912184e */
[----:B------:R-:W-:-:S03]  /*2ff0*/  LOP3.LUT R125, R73, 0x40, RZ, 0x3c, !PT ;  /* 0x00000040497d7812 */ /* 0x000fc600078e3cff */
[----:B------:R2:W-:Y:S04]  /*3000*/  LDGSTS.E [R73+0x21000], [R66.64], P2 ;  /* 0x2100000042497fae */ /* 0x0005e8000912184e */
        /* <DEDUP_REMOVED lines=14> */
[----:B------:R-:W0:Y:S04]  /*30f0*/  LDGDEPBAR ;  /* 0x00000000000079af */ /* 0x000e280000000000 */
[----:B------:R-:W-:Y:S01]  /*3100*/  BAR.SYNC.DEFER_BLOCKING 0x0 ;  /* 0x0000000000007b1d */ /* 0x000fe20000010000 */
[----:B------:R-:W-:Y:S01]  /*3110*/  ISETP.NE.U32.AND P3, PT, R85, RZ, PT ;  /* 0x000000ff5500720c */ /* 0x000fe20003f65070 */
[----:B------:R-:W-:-:S04]  /*3120*/  IMAD.U32 R85, RZ, RZ, UR6 ;  /* 0x00000006ff557e24 */ /* 0x000fc8000f8e00ff */
[----:B----4-:R-:W-:Y:S01]  /*3130*/  IMAD.WIDE R112, R85, 0x4, R112 ;  /* 0x0000000455707825 */ /* 0x010fe200078e0270 */
[----:B------:R-:W-:Y:S01]  /*3140*/  @!PT LDS RZ, [RZ] ;  /* 0x00000000fffff984 */ /* 0x000fe20000000800 */
[----:B------:R-:W-:Y:S01]  /*3150*/  @!PT LDS RZ, [RZ] ;  /* 0x00000000fffff984 */ /* 0x000fe20000000800 */
[----:B------:R-:W-:Y:S01]  /*3160*/  @!PT LDS RZ, [RZ] ;  /* 0x00000000fffff984 */ /* 0x000fe20000000800 */
[----:B------:R4:W-:Y:S07]  /*3170*/  LDGSTS.E [R2+0x10000], [R108.64], P0 ;  /* 0x100000006c027fae */ /* 0x0009ee000812184e */
[----:B------:R1:W-:Y:S04]  /*3180*/  LDGSTS.E [R2+0x10800], [R110.64], P3 ;  /* 0x108000006e027fae */ /* 0x0003e8000992184e */
[----:B------:R1:W-:Y:S04]  /*3190*/  LDGSTS.E [R2+0x11000], [R112.64], P5 ;  /* 0x1100000070027fae */ /* 0x0003e8000a92184e */
[----:B-1----:R-:W1:Y:S04]  /*31a0*/  S2R R113, SR_TID.X ;  /* 0x0000000000717919 */ /* 0x002e680000002100 */
[----:B------:R-:W2:Y:S01]  /*31b0*/  S2R R111, SR_TID.X ;  /* 0x00000000006f7919 */ /* 0x000ea20000002100 */
[----:B-1----:R-:W-:-:S02]  /*31c0*/  IMAD.SHL.U32 R85, R113, 0x10, RZ ;  /* 0x0000001071557824 */ /* 0x002fc400078e00ff */
[----:B----4-:R-:W-:-:S03]  /*31d0*/  IMAD.SHL.U32 R108, R113, 0x8, RZ ;  /* 0x00000008716c7824 */ /* 0x010fc600078e00ff */
[----:B------:R-:W-:-:S04]  /*31e0*/  LOP3.LUT R85, R85, 0x30, RZ, 0xc0, !PT ;  /* 0x0000003055557812 */ /* 0x000fc800078ec0ff */
[----:B------:R-:W-:Y:S02]  /*31f0*/  LOP3.LUT R85, R85, 0x780, R108, 0xf8, !PT ;  /* 0x0000078055557812 */ /* 0x000fe400078ef86c */
[----:B------:R-:W-:Y:S01]  /*3200*/  SHF.R.S32.HI R108, RZ, 0x3, R113 ;  /* 0x00000003ff6c7819 */ /* 0x000fe20000011471 */
[----:B------:R-:W-:-:S03]  /*3210*/  IMAD.SHL.U32 R109, R113, 0x40, RZ ;  /* 0x00000040716d7824 */ /* 0x000fc600078e00ff */
[----:B------:R-:W-:Y:S01]  /*3220*/  SGXT R108, R108, 0x1 ;  /* 0x000000016c6c781a */ /* 0x000fe20000000200 */
[C---:B--2---:R-:W-:Y:S01]  /*3230*/  IMAD.SHL.U32 R110, R111.reuse, 0x4, RZ ;  /* 0x000000046f6e7824 */ /* 0x044fe200078e00ff */
[----:B------:R-:W-:Y:S02]  /*3240*/  LOP3.LUT R111, R111, 0x7f, RZ, 0xc0, !PT ;  /* 0x0000007f6f6f7812 */ /* 0x000fe400078ec0ff */
[----:B------:R-:W-:Y:S02]  /*3250*/  LOP3.LUT R85, R85, 0x4008, R108, 0xf8, !PT ;  /* 0x0000400855557812 */ /* 0x000fe400078ef86c */
[----:B------:R-:W-:Y:S02]  /*3260*/  SHF.R.S32.HI R108, RZ, 0x4, R113 ;  /* 0x00000004ff6c7819 */ /* 0x000fe40000011471 */
[----:B------:R-:W-:Y:S02]  /*3270*/  LOP3.LUT R109, R109, 0x1840, RZ, 0xc0, !PT ;  /* 0x000018406d6d7812 */ /* 0x000fe400078ec0ff */
[----:B------:R-:W-:-:S02]  /*3280*/  ISETP.GE.AND P0, PT, R111, UR4, PT ;  /* 0x000000046f007c0c */ /* 0x000fc4000bf06270 */
[----:B------:R-:W-:Y:S02]  /*3290*/  SGXT R108, R108, 0x1 ;  /* 0x000000016c6c781a */ /* 0x000fe40000000200 */
[----:B------:R-:W-:Y:S02]  /*32a0*/  LOP3.LUT R109, R109, 0x38, R110, 0xf8, !PT ;  /* 0x000000386d6d7812 */ /* 0x000fe400078ef86e */
[----:B------:R-:W-:Y:S02]  /*32b0*/  PLOP3.LUT P1, PT, PT, PT, UP0, 0x80, 0x0 ;  /* 0x000000000000781c */ /* 0x000fe40003f2f008 */
[----:B------:R-:W-:Y:S02]  /*32c0*/  SEL R110, RZ, 0x4, P0 ;  /* 0x00000004ff6e7807 */ /* 0x000fe40000000000 */
[----:B------:R-:W-:Y:S02]  /*32d0*/  LOP3.LUT R108, R108, 0x2040, RZ, 0xc0, !PT ;  /* 0x000020406c6c7812 */ /* 0x000fe400078ec0ff */
[----:B------:R-:W-:-:S02]  /*32e0*/  LOP3.LUT R112, R0, 0xc, RZ, 0xfc, !PT ;  /* 0x0000000c00707812 */ /* 0x000fc400078efcff */
[----:B------:R-:W-:Y:S02]  /*32f0*/  LOP3.LUT R111, R0, 0x10, RZ, 0xfc, !PT ;  /* 0x00000010006f7812 */ /* 0x000fe400078efcff */
[----:B------:R-:W-:Y:S02]  /*3300*/  SEL R110, R110, RZ, P1 ;  /* 0x000000ff6e6e7207 */ /* 0x000fe40000800000 */
[----:B------:R-:W-:Y:S02]  /*3310*/  LOP3.LUT R108, R108, 0x180, R113, 0xf8, !PT ;  /* 0x000001806c6c7812 */ /* 0x000fe400078ef871 */
[----:B------:R-:W-:Y:S02]  /*3320*/  ISETP.GE.AND P1, PT, R112, UR4, PT ;  /* 0x0000000470007c0c */ /* 0x000fe4000bf26270 */
[----:B------:R-:W-:Y:S02]  /*3330*/  ISETP.GE.AND P2, PT, R111, UR4, PT ;  /* 0x000000046f007c0c */ /* 0x000fe4000bf46270 */
[----:B------:R-:W-:-:S02]  /*3340*/  ISETP.NE.U32.AND P0, PT, R110, RZ, PT ;  /* 0x000000ff6e00720c */ /* 0x000fc40003f05070 */
[----:B------:R-:W-:Y:S02]  /*3350*/  LOP3.LUT R108, R108, R109, RZ, 0x3c, !PT ;  /* 0x0000006d6c6c7212 */ /* 0x000fe400078e3cff */
[----:B------:R-:W-:Y:S02]  /*3360*/  PLOP3.LUT P3, PT, PT, PT, UP0, 0x80, 0x0 ;  /* 0x000000000000781c */ /* 0x000fe40003f6f008 */
[----:B------:R-:W-:Y:S02]  /*3370*/  SEL R110, RZ, 0x4, P1 ;  /* 0x00000004ff6e7807 */ /* 0x000fe40000800000 */
[----:B------:R-:W-:Y:S02]  /*3380*/  PLOP3.LUT P4, PT, PT, PT, UP0, 0x80, 0x0 ;  /* 0x000000000000781c */ /* 0x000fe40003f8f008 */
[----:B------:R-:W-:Y:S02]  /*3390*/  SEL R109, RZ, 0x4, P2 ;  /* 0x00000004ff6d7807 */ /* 0x000fe40001000000 */
[----:B------:R-:W-:-:S02]  /*33a0*/  LOP3.LUT R112, R0, 0x14, RZ, 0xfc, !PT ;  /* 0x0000001400707812 */ /* 0x000fc400078efcff */
[----:B------:R-:W-:Y:S02]  /*33b0*/  LOP3.LUT R111, R0, 0x18, RZ, 0xfc, !PT ;  /* 0x00000018006f7812 */ /* 0x000fe400078efcff */
[----:B------:R-:W-:Y:S02]  /*33c0*/  SEL R110, R110, RZ, P3 ;  /* 0x000000ff6e6e7207 */ /* 0x000fe40001800000 */
[----:B------:R-:W-:Y:S02]  /*33d0*/  SEL R109, R109, RZ, P4 ;  /* 0x000000ff6d6d7207 */ /* 0x000fe40002000000 */
[----:B------:R-:W-:Y:S02]  /*33e0*/  ISETP.GE.AND P1, PT, R112, UR4, PT ;  /* 0x0000000470007c0c */ /* 0x000fe4000bf26270 */
[----:B------:R-:W-:Y:S02]  /*33f0*/  ISETP.GE.AND P4, PT, R111, UR4, PT ;  /* 0x000000046f007c0c */ /* 0x000fe4000bf86270 */
[----:B------:R-:W-:-:S02]  /*3400*/  ISETP.NE.U32.AND P2, PT, R110, RZ, PT ;  /* 0x000000ff6e00720c */ /* 0x000fc40003f45070 */
[----:B------:R-:W-:Y:S02]  /*3410*/  ISETP.NE.U32.AND P3, PT, R109, RZ, PT ;  /* 0x000000ff6d00720c */ /* 0x000fe40003f65070 */
[----:B------:R-:W-:Y:S02]  /*3420*/  SEL R110, RZ, 0x4, P1 ;  /* 0x00000004ff6e7807 */ /* 0x000fe40000800000 */
[----:B------:R-:W-:Y:S02]  /*3430*/  PLOP3.LUT P1, PT, PT, PT, UP0, 0x80, 0x0 ;  /* 0x000000000000781c */ /* 0x000fe40003f2f008 */
[----:B------:R-:W-:Y:S02]  /*3440*/  SEL R109, RZ, 0x4, P4 ;  /* 0x00000004ff6d7807 */ /* 0x000fe40002000000 */
[----:B------:R-:W-:Y:S02]  /*3450*/  PLOP3.LUT P5, PT, PT, PT, UP0, 0x80, 0x0 ;  /* 0x000000000000781c */ /* 0x000fe40003faf008 */
[----:B------:R-:W-:-:S02]  /*3460*/  SEL R109, R109, RZ, P1 ;  /* 0x000000ff6d6d7207 */ /* 0x000fc40000800000 */
[----:B------:R-:W-:Y:S02]  /*3470*/  SEL R110, R110, RZ, P5 ;  /* 0x000000ff6e6e7207 */ /* 0x000fe40002800000 */
[----:B------:R-:W-:Y:S02]  /*3480*/  LOP3.LUT R112, R0, 0x1c, RZ, 0xfc, !PT ;  /* 0x0000001c00707812 */ /* 0x000fe400078efcff */
[----:B------:R-:W-:Y:S01]  /*3490*/  ISETP.NE.U32.AND P5, PT, R109, RZ, PT ;  /* 0x000000ff6d00720c */ /* 0x000fe20003fa5070 */
[----:B------:R-:W-:Y:S01]  /*34a0*/  IMAD.U32 R109, RZ, RZ, UR6 ;  /* 0x00000006ff6d7e24 */ /* 0x000fe2000f8e00ff */
[----:B------:R-:W-:Y:S02]  /*34b0*/  SHF.R.S32.HI R111, RZ, 0x2, R113 ;  /* 0x00000002ff6f7819 */ /* 0x000fe40000011471 */
[----:B------:R-:W-:Y:S01]  /*34c0*/  ISETP.NE.U32.AND P6, PT, R110, RZ, PT ;  /* 0x000000ff6e00720c */ /* 0x000fe20003fc5070 */
[----:B------:R-:W-:Y:S01]  /*34d0*/  IMAD.U32 R110, RZ, RZ, UR6 ;  /* 0x00000006ff6e7e24 */ /* 0x000fe2000f8e00ff */
[----:B------:R-:W-:Y:S01]  /*34e0*/  ISETP.GE.AND P1, PT, R112, UR4, PT ;  /* 0x0000000470007c0c */ /* 0x000fe2000bf26270 */
[----:B------:R-:W-:Y:S01]  /*34f0*/  IMAD.WIDE R42, R109, 0x4, R42 ;  /* 0x000000046d2a7825 */ /* 0x000fe200078e022a */
[----:B------:R-:W-:-:S03]  /*3500*/  SGXT R111, R111, 0x1 ;  /* 0x000000016f6f781a */ /* 0x000fc60000000200 */
[C---:B------:R-:W-:Y:S01]  /*3510*/  IMAD.WIDE R46, R109.reuse, 0x4, R46 ;  /* 0x000000046d2e7825 */ /* 0x040fe200078e022e */
[----:B------:R-:W-:Y:S01]  /*3520*/  LOP3.LUT R112, R0, 0x20, RZ, 0xfc, !PT ;  /* 0x0000002000707812 */ /* 0x000fe200078efcff */
[----:B------:R1:W-:Y:S02]  /*3530*/  LDGSTS.E [R2+0x11800], [R42.64], P2 ;  /* 0x118000002a027fae */ /* 0x0003e4000912184e */
[----:B------:R-:W-:Y:S01]  /*3540*/  IMAD.WIDE R52, R109, 0x4, R52 ;  /* 0x000000046d347825 */ /* 0x000fe200078e0234 */
[----:B------:R-:W-:Y:S02]  /*3550*/  SEL R109, RZ, 0x4, P1 ;  /* 0x00000004ff6d7807 */ /* 0x000fe40000800000 */
[----:B------:R-:W-:Y:S01]  /*3560*/  PLOP3.LUT P1, PT, PT, PT, UP0, 0x80, 0x0 ;  /* 0x000000000000781c */ /* 0x000fe20003f2f008 */
[----:B------:R-:W-:Y:S01]  /*3570*/  IMAD.WIDE R44, R110, 0x4, R44 ;  /* 0x000000046e2c7825 */ /* 0x000fe200078e022c */
[----:B------:R-:W-:-:S03]  /*3580*/  SHF.R.U32.HI R113, RZ, 0x2, R113 ;  /* 0x00000002ff717819 */ /* 0x000fc60000011671 */
[----:B------:R-:W-:-:S04]  /*3590*/  IMAD.WIDE R48, R110, 0x4, R48 ;  /* 0x000000046e307825 */ /* 0x000fc800078e0230 */
[----:B------:R-:W-:-:S04]  /*35a0*/  IMAD.WIDE R54, R110, 0x4, R54 ;  /* 0x000000046e367825 */ /* 0x000fc800078e0236 */
[----:B------:R-:W-:Y:S01]  /*35b0*/  IMAD.WIDE R56, R110, 0x4, R56 ;  /* 0x000000046e387825 */ /* 0x000fe200078e0238 */
[----:B------:R-:W-:Y:S01]  /*35c0*/  LOP3.LUT R110, R111, 0x2040, RZ, 0xc0, !PT ;  /* 0x000020406f6e7812 */ /* 0x000fe200078ec0ff */
[----:B------:R2:W-:Y:S01]  /*35d0*/  LDGSTS.E [R2+0x12000], [R44.64], P3 ;  /* 0x120000002c027fae */ /* 0x0005e2000992184e */
[----:B------:R-:W-:Y:S02]  /*35e0*/  SEL R109, R109, RZ, P1 ;  /* 0x000000ff6d6d7207 */ /* 0x000fe40000800000 */
[----:B------:R-:W-:Y:S01]  /*35f0*/  ISETP.GE.AND P1, PT, R112, UR4, PT ;  /* 0x0000000470007c0c */ /* 0x000fe2000bf26270 */
[----:B------:R4:W-:Y:S01]  /*3600*/  LDGSTS.E [R2+0x12800], [R46.64], P6 ;  /* 0x128000002e027fae */ /* 0x0009e2000b12184e */
[----:B------:R-:W-:Y:S02]  /*3610*/  LOP3.LUT R110, R110, 0x40, R113, 0x78, !PT ;  /* 0x000000406e6e7812 */ /* 0x000fe400078e7871 */
[C---:B------:R-:W-:Y:S01]  /*3620*/  LOP3.LUT R113, R0.reuse, 0x24, RZ, 0xfc, !PT ;  /* 0x0000002400717812 */ /* 0x040fe200078efcff */
[----:B------:R-:W-:Y:S01]  /*3630*/  IMAD.U32 R111, RZ, RZ, UR6 ;  /* 0x00000006ff6f7e24 */ /* 0x000fe2000f8e00ff */
[----:B------:R-:W-:Y:S01]  /*3640*/  LOP3.LUT R112, R0, 0x28, RZ, 0xfc, !PT ;  /* 0x0000002800707812 */ /* 0x000fe200078efcff */
[----:B------:R1:W-:Y:S01]  /*3650*/  LDGSTS.E [R2+0x13000], [R48.64], P5 ;  /* 0x1300000030027fae */ /* 0x0003e2000a92184e */
[----:B------:R-:W-:-:S02]  /*3660*/  ISETP.GE.AND P3, PT, R113, UR4, PT ;  /* 0x0000000471007c0c */ /* 0x000fc4000bf66270 */
[----:B------:R-:W-:Y:S02]  /*3670*/  ISETP.GE.AND P5, PT, R112, UR4, PT ;  /* 0x0000000470007c0c */ /* 0x000fe4000bfa6270 */
[C---:B------:R-:W-:Y:S01]  /*3680*/  LOP3.LUT R112, R0.reuse, 0x2c, RZ, 0xfc, !PT ;  /* 0x0000002c00707812 */ /* 0x040fe200078efcff */
[----:B------:R-:W-:Y:S01]  /*3690*/  IMAD.WIDE R58, R111, 0x4, R58 ;  /* 0x000000046f3a7825 */ /* 0x000fe200078e023a */
[----:B------:R-:W-:Y:S02]  /*36a0*/  SEL R111, RZ, 0x4, P1 ;  /* 0x00000004ff6f7807 */ /* 0x000fe40000800000 */
[----:B------:R-:W-:Y:S02]  /*36b0*/  PLOP3.LUT P2, PT, PT, PT, UP0, 0x80, 0x0 ;  /* 0x000000000000781c */ /* 0x000fe40003f4f008 */
[----:B-1----:R-:W-:Y:S02]  /*36c0*/  LOP3.LUT R49, R0, 0x30, RZ, 0xfc, !PT ;  /* 0x0000003000317812 */ /* 0x002fe400078efcff */
[----:B--2---:R-:W-:-:S02]  /*36d0*/  SEL R45, RZ, 0x4, P3 ;  /* 0x00000004ff2d7807 */ /* 0x004fc40001800000 */
[----:B------:R-:W-:Y:S02]  /*36e0*/  SEL R42, RZ, 0x4, P5 ;  /* 0x00000004ff2a7807 */ /* 0x000fe40002800000 */
[----:B------:R-:W-:Y:S02]  /*36f0*/  PLOP3.LUT P1, PT, PT, PT, UP0, 0x80, 0x0 ;  /* 0x000000000000781c */ /* 0x000fe40003f2f008 */
[----:B------:R-:W-:Y:S02]  /*3700*/  PLOP3.LUT P3, PT, PT, PT, UP0, 0x80, 0x0 ;  /* 0x000000000000781c */ /* 0x000fe40003f6f008 */
[----:B------:R-:W-:Y:S02]  /*3710*/  ISETP.GE.AND P5, PT, R112, UR4, PT ;  /* 0x0000000470007c0c */ /* 0x000fe4000bfa6270 */
[----:B------:R-:W-:Y:S02]  /*3720*/  ISETP.GE.AND P6, PT, R49, UR4, PT ;  /* 0x0000000431007c0c */ /* 0x000fe4000bfc6270 */
[----:B------:R-:W-:-:S02]  /*3730*/  SEL R45, R45, RZ, P2 ;  /* 0x000000ff2d2d7207 */ /* 0x000fc40001000000 */
[----:B------:R-:W-:Y:S02]  /*3740*/  SEL R111, R111, RZ, P1 ;  /* 0x000000ff6f6f7207 */ /* 0x000fe40000800000 */
[----:B------:R-:W-:Y:S02]  /*3750*/  PLOP3.LUT P2, PT, PT, PT, UP0, 0x80, 0x0 ;  /* 0x000000000000781c */ /* 0x000fe40003f4f008 */
[----:B------:R-:W-:Y:S02]  /*3760*/  SEL R43, RZ, 0x4, P5 ;  /* 0x00000004ff2b7807 */ /* 0x000fe40002800000 */
[----:B------:R-:W-:Y:S02]  /*3770*/  SEL R42, R42, RZ, P3 ;  /* 0x000000ff2a2a7207 */ /* 0x000fe40001800000 */
[----:B------:R-:W-:Y:S02]  /*3780*/  ISETP.NE.U32.AND P4, PT, R109, RZ, PT ;  /* 0x000000ff6d00720c */ /* 0x000fe40003f85070 */
[----:B------:R-:W-:-:S02]  /*3790*/  PLOP3.LUT P3, PT, PT, PT, UP0, 0x80, 0x0 ;  /* 0x000000000000781c */ /* 0x000fc40003f6f008 */
[----:B------:R-:W-:Y:S02]  /*37a0*/  SEL R44, RZ, 0x4, P6 ;  /* 0x00000004ff2c7807 */ /* 0x000fe40003000000 */
[----:B------:R-:W-:Y:S02]  /*37b0*/  ISETP.NE.U32.AND P1, PT, R111, RZ, PT ;  /* 0x000000ff6f00720c */ /* 0x000fe40003f25070 */
[----:B------:R-:W-:Y:S02]  /*37c0*/  SEL R43, R43, RZ, P2 ;  /* 0x000000ff2b2b7207 */ /* 0x000fe40001000000 */
[----:B------:R-:W-:Y:S02]  /*37d0*/  ISETP.NE.U32.AND P2, PT, R45, RZ, PT ;  /* 0x000000ff2d00720c */ /* 0x000fe40003f45070 */
[----:B------:R-:W-:Y:S01]  /*37e0*/  SEL R44, R44, RZ, P3 ;  /* 0x000000ff2c2c7207 */ /* 0x000fe20001800000 */
[----:B------:R1:W-:Y:S01]  /*37f0*/  LDGSTS.E [R2+0x13800], [R52.64], P4 ;  /* 0x1380000034027fae */ /* 0x0003e2000a12184e */
[----:B------:R-:W-:-:S02]  /*3800*/  ISETP.NE.U32.AND P3, PT, R42, RZ, PT ;  /* 0x000000ff2a00720c */ /* 0x000fc40003f65070 */
[----:B------:R-:W-:-:S03]  /*3810*/  LOP3.LUT R48, R0, 0x34, RZ, 0xfc, !PT ;  /* 0x0000003400307812 */ /* 0x000fc600078efcff */
[----:B------:R2:W-:Y:S01]  /*3820*/  LDGSTS.E [R2+0x14000], [R54.64], P1 ;  /* 0x1400000036027fae */ /* 0x0005e2000892184e */
[----:B------:R-:W-:Y:S01]  /*3830*/  ISETP.GE.AND P5, PT, R48, UR4, PT ;  /* 0x0000000430007c0c */ /* 0x000fe2000bfa6270 */
[----:B------:R-:W-:Y:S02]  /*3840*/  IMAD.U32 R42, RZ, RZ, UR6 ;  /* 0x00000006ff2a7e24 */ /* 0x000fe4000f8e00ff */
[----:B------:R2:W-:Y:S01]  /*3850*/  LDGSTS.E [R2+0x14800], [R56.64], P2 ;  /* 0x1480000038027fae */ /* 0x0005e2000912184e */
[----:B------:R-:W-:Y:S02]  /*3860*/  SEL R45, RZ, 0x4, P5 ;  /* 0x00000004ff2d7807 */ /* 0x000fe40002800000 */
[C---:B-1----:R-:W-:Y:S01]  /*3870*/  LOP3.LUT R53, R0.reuse, 0x38, RZ, 0xfc, !PT ;  /* 0x0000003800357812 */ /* 0x042fe200078efcff */
[----:B------:R1:W-:Y:S01]  /*3880*/  LDGSTS.E [R2+0x15000], [R58.64], P3 ;  /* 0x150000003a027fae */ /* 0x0003e2000992184e */
[----:B------:R-:W-:Y:S02]  /*3890*/  LOP3.LUT R52, R0, 0x3c, RZ, 0xfc, !PT ;  /* 0x0000003c00347812 */ /* 0x000fe400078efcff */
[----:B------:R-:W-:-:S02]  /*38a0*/  ISETP.NE.U32.AND P5, PT, R43, RZ, PT ;  /* 0x000000ff2b00720c */ /* 0x000fc40003fa5070 */
[----:B------:R-:W-:Y:S02]  /*38b0*/  ISETP.GE.AND P1, PT, R53, UR4, PT ;  /* 0x0000000435007c0c */ /* 0x000fe4000bf26270 */
[----:B------:R-:W-:Y:S01]  /*38c0*/  ISETP.GE.AND P3, PT, R52, UR4, PT ;  /* 0x0000000434007c0c */ /* 0x000fe2000bf66270 */
[----:B------:R-:W-:Y:S01]  /*38d0*/  IMAD.WIDE R60, R42, 0x4, R60 ;  /* 0x000000042a3c7825 */ /* 0x000fe200078e023c */
[----:B------:R-:W-:Y:S02]  /*38e0*/  PLOP3.LUT P6, PT, PT, PT, UP0, 0x80, 0x0 ;  /* 0x000000000000781c */ /* 0x000fe40003fcf008 */
[----:B------:R-:W-:Y:S02]  /*38f0*/  SEL R42, RZ, 0x4, P1 ;  /* 0x00000004ff2a7807 */ /* 0x000fe40000800000 */
[----:B--2---:R-:W-:Y:S02]  /*3900*/  LOP3.LUT R55, R0, 0x40, RZ, 0xfc, !PT ;  /* 0x0000004000377812 */ /* 0x004fe400078efcff */
[----:B------:R-:W-:Y:S01]  /*3910*/  PLOP3.LUT P2, PT, PT, PT, UP0, 0x80, 0x0 ;  /* 0x000000000000781c */ /* 0x000fe20003f4f008 */
[----:B------:R1:W-:Y:S01]  /*3920*/  LDGSTS.E [R2+0x15800], [R60.64], P5 ;  /* 0x158000003c027fae */ /* 0x0003e2000a92184e */
[----:B------:R-:W-:-:S02]  /*3930*/  PLOP3.LUT P1, PT, PT, PT, UP0, 0x80, 0x0 ;  /* 0x000000000000781c */ /* 0x000fc40003f2f008 */
[----:B------:R-:W-:Y:S02]  /*3940*/  SEL R43, RZ, 0x4, P3 ;  /* 0x00000004ff2b7807 */ /* 0x000fe40001800000 */
[----:B------:R-:W-:Y:S02]  /*3950*/  LOP3.LUT R54, R0, 0x44, RZ, 0xfc, !PT ;  /* 0x0000004400367812 */ /* 0x000fe400078efcff */
[----:B------:R-:W-:Y:S02]  /*3960*/  SEL R45, R45, RZ, P6 ;  /* 0x000000ff2d2d7207 */ /* 0x000fe40003000000 */
[----:B------:R-:W-:Y:S02]  /*3970*/  ISETP.GE.AND P3, PT, R55, UR4, PT ;  /* 0x0000000437007c0c */ /* 0x000fe4000bf66270 */
[----:B------:R-:W-:Y:S02]  /*3980*/  SEL R42, R42, RZ, P2 ;  /* 0x000000ff2a2a7207 */ /* 0x000fe40001000000 */
[----:B------:R-:W-:-:S02]  /*3990*/  SEL R43, R43, RZ, P1 ;  /* 0x000000ff2b2b7207 */ /* 0x000fc40000800000 */
[----:B------:R-:W-:Y:S02]  /*39a0*/  ISETP.GE.AND P1, PT, R54, UR4, PT ;  /* 0x0000000436007c0c */ /* 0x000fe4000bf26270 */
[----:B------:R-:W-:Y:S02]  /*39b0*/  ISETP.NE.U32.AND P4, PT, R44, RZ, PT ;  /* 0x000000ff2c00720c */ /* 0x000fe40003f85070 */
[----:B------:R-:W-:Y:S02]  /*39c0*/  LOP3.LUT R112, R0, 0x48, RZ, 0xfc, !PT ;  /* 0x0000004800707812 */ /* 0x000fe400078efcff */
[----:B------:R-:W-:Y:S02]  /*39d0*/  ISETP.NE.U32.AND P6, PT, R45, RZ, PT ;  /* 0x000000ff2d00720c */ /* 0x000fe40003fc5070 */
[----:B------:R-:W-:Y:S02]  /*39e0*/  PLOP3.LUT P5, PT, PT, PT, UP0, 0x80, 0x0 ;  /* 0x000000000000781c */ /* 0x000fe40003faf008 */
[----:B------:R-:W-:-:S02]  /*39f0*/  SEL R44, RZ, 0x4, P3 ;  /* 0x00000004ff2c7807 */ /* 0x000fc40001800000 */
[----:B------:R-:W-:Y:S01]  /*3a00*/  ISETP.NE.U32.AND P2, PT, R42, RZ, PT ;  /* 0x000000ff2a00720c */ /* 0x000fe20003f45070 */
[----:B------:R-:W-:Y:S01]  /*3a10*/  IMAD.U32 R42, RZ, RZ, UR6 ;  /* 0x00000006ff2a7e24 */ /* 0x000fe2000f8e00ff */
[----:B------:R-:W-:Y:S02]  /*3a20*/  ISETP.NE.U32.AND P3, PT, R43, RZ, PT ;  /* 0x000000ff2b00720c */ /* 0x000fe40003f65070 */
[----:B------:R-:W-:Y:S01]  /*3a30*/  SEL R43, RZ, 0x4, P1 ;  /* 0x00000004ff2b7807 */ /* 0x000fe20000800000 */
[----:B------:R-:W-:Y:S01]  /*3a40*/  IMAD.U32 R45, RZ, RZ, UR6 ;  /* 0x00000006ff2d7e24 */ /* 0x000fe2000f8e00ff */
[----:B------:R-:W-:Y:S02]  /*3a50*/  ISETP.GE.AND P1, PT, R112, UR4, PT ;  /* 0x0000000470007c0c */ /* 0x000fe4000bf26270 */
[----:B------:R-:W-:Y:S01]  /*3a60*/  SEL R44, R44, RZ, P5 ;  /* 0x000000ff2c2c7207 */ /* 0x000fe20002800000 */
[----:B------:R-:W-:Y:S01]  /*3a70*/  IMAD.WIDE R4, R42, 0x4, R4 ;  /* 0x000000042a047825 */ /* 0x000fe200078e0204 */
[----:B------:R-:W-:-:S02]  /*3a80*/  SEL R42, RZ, 0x4, P1 ;  /* 0x00000004ff2a7807 */ /* 0x000fc40000800000 */
[----:B------:R-:W-:Y:S01]  /*3a90*/  ISETP.NE.U32.AND P1, PT, R44, RZ, PT ;  /* 0x000000ff2c00720c */ /* 0x000fe20003f25070 */
[----:B------:R-:W-:Y:S01]  /*3aa0*/  IMAD.WIDE R6, R45, 0x4, R6 ;  /* 0x000000042d067825 */ /* 0x000fe200078e0206 */
[----:B------:R-:W-:Y:S01]  /*3ab0*/  LOP3.LUT R112, R0, 0x4c, RZ, 0xfc, !PT ;  /* 0x0000004c00707812 */ /* 0x000fe200078efcff */
[----:B------:R2:W-:Y:S02]  /*3ac0*/  LDGSTS.E [R2+0x16000], [R4.64], P4 ;  /* 0x1600000004027fae */ /* 0x0005e4000a12184e */
[----:B------:R-:W-:Y:S01]  /*3ad0*/  IMAD.U32 R44, RZ, RZ, UR6 ;  /* 0x00000006ff2c7e24 */ /* 0x000fe2000f8e00ff */
[----:B------:R-:W-:Y:S01]  /*3ae0*/  PLOP3.LUT P5, PT, PT, PT, UP0, 0x80, 0x0 ;  /* 0x000000000000781c */ /* 0x000fe20003faf008 */
[----:B------:R1:W-:Y:S01]  /*3af0*/  LDGSTS.E [R2+0x16800], [R6.64], P6 ;  /* 0x1680000006027fae */ /* 0x0003e2000b12184e */
[----:B------:R-:W-:Y:S01]  /*3b00*/  ISETP.GE.AND P6, PT, R112, UR4, PT ;  /* 0x0000000470007c0c */ /* 0x000fe2000bfc6270 */
[----:B------:R-:W-:Y:S01]  /*3b10*/  IMAD.WIDE R8, R44, 0x4, R8 ;  /* 0x000000042c087825 */ /* 0x000fe200078e0208 */
[----:B------:R-:W-:-:S02]  /*3b20*/  SEL R43, R43, RZ, P5 ;  /* 0x000000ff2b2b7207 */ /* 0x000fc40002800000 */
[----:B------:R-:W-:Y:S01]  /*3b30*/  LOP3.LUT R112, R0, 0x50, RZ, 0xfc, !PT ;  /* 0x0000005000707812 */ /* 0x000fe200078efcff */
[----:B--2---:R-:W-:Y:S01]  /*3b40*/  IMAD.U32 R5, RZ, RZ, UR6 ;  /* 0x00000006ff057e24 */ /* 0x004fe2000f8e00ff */
[----:B------:R-:W-:Y:S01]  /*3b50*/  PLOP3.LUT P5, PT, PT, PT, UP0, 0x80, 0x0 ;  /* 0x000000000000781c */ /* 0x000fe20003faf008 */
[----:B------:R2:W-:Y:S01]  /*3b60*/  LDGSTS.E [R2+0x17000], [R8.64], P2 ;  /* 0x1700000008027fae */ /* 0x0005e2000912184e */
[----:B------:R-:W-:Y:S01]  /*3b70*/  SEL R4, RZ, 0x4, P6 ;  /* 0x00000004ff047807 */ /* 0x000fe20003000000 */
[----:B------:R-:W-:Y:S01]  /*3b80*/  IMAD.WIDE R10, R5, 0x4, R10 ;  /* 0x00000004050a7825 */ /* 0x000fe200078e020a */
[----:B------:R-:W-:Y:S02]  /*3b90*/  PLOP3.LUT P2, PT, PT, PT, UP0, 0x80, 0x0 ;  /* 0x000000000000781c */ /* 0x000fe40003f4f008 */
[----:B------:R-:W-:Y:S02]  /*3ba0*/  ISETP.GE.AND P6, PT, R112, UR4, PT ;  /* 0x0000000470007c0c */ /* 0x000fe4000bfc6270 */
[----:B------:R-:W-:Y:S01]  /*3bb0*/  SEL R42, R42, RZ, P5 ;  /* 0x000000ff2a2a7207 */ /* 0x000fe20002800000 */
[----:B-1----:R-:W-:Y:S01]  /*3bc0*/  IMAD.U32 R6, RZ, RZ, UR6 ;  /* 0x00000006ff067e24 */ /* 0x002fe2000f8e00ff */
[----:B------:R-:W-:Y:S01]  /*3bd0*/  ISETP.NE.U32.AND P4, PT, R43, RZ, PT ;  /* 0x000000ff2b00720c */ /* 0x000fe20003f85070 */
[----:B------:R1:W-:Y:S01]  /*3be0*/  LDGSTS.E [R2+0x17800], [R10.64], P3 ;  /* 0x178000000a027fae */ /* 0x0003e2000992184e */
[----:B------:R-:W-:Y:S01]  /*3bf0*/  LOP3.LUT R112, R0, 0x54, RZ, 0xfc, !PT ;  /* 0x0000005400707812 */ /* 0x000fe200078efcff */
[----:B--2---:R-:W-:Y:S01]  /*3c00*/  IMAD.U32 R8, RZ, RZ, UR6 ;  /* 0x00000006ff087e24 */ /* 0x004fe2000f8e00ff */
[----:B------:R-:W-:-:S02]  /*3c10*/  SEL R4, R4, RZ, P2 ;  /* 0x000000ff04047207 */ /* 0x000fc40001000000 */
[----:B------:R-:W-:Y:S02]  /*3c20*/  ISETP.NE.U32.AND P5, PT, R42, RZ, PT ;  /* 0x000000ff2a00720c */ /* 0x000fe40003fa5070 */
[----:B------:R-:W-:Y:S02]  /*3c30*/  PLOP3.LUT P2, PT, PT, PT, UP0, 0x80, 0x0 ;  /* 0x000000000000781c */ /* 0x000fe40003f4f008 */
[----:B------:R-:W-:Y:S02]  /*3c40*/  SEL R5, RZ, 0x4, P6 ;  /* 0x00000004ff057807 */ /* 0x000fe40003000000 */
[----:B------:R-:W-:Y:S01]  /*3c50*/  ISETP.GE.AND P3, PT, R112, UR4, PT ;  /* 0x0000000470007c0c */ /* 0x000fe2000bf66270 */
[----:B------:R-:W-:Y:S01]  /*3c60*/  IMAD.WIDE R12, R6, 0x4, R12 ;  /* 0x00000004060c7825 */ /* 0x000fe200078e020c */
[----:B------:R-:W-:Y:S02]  /*3c70*/  LOP3.LUT R112, R0, 0x58, RZ, 0xfc, !PT ;  /* 0x0000005800707812 */ /* 0x000fe400078efcff */
[----:B------:R-:W-:Y:S01]  /*3c80*/  ISETP.NE.U32.AND P6, PT, R4, RZ, PT ;  /* 0x000000ff0400720c */ /* 0x000fe20003fc5070 */
[----:B------:R-:W-:Y:S01]  /*3c90*/  IMAD.U32 R7, RZ, RZ, UR6 ;  /* 0x00000006ff077e24 */ /* 0x000fe2000f8e00ff */
[----:B------:R-:W-:Y:S01]  /*3ca0*/  SEL R5, R5, RZ, P2 ;  /* 0x000000ff05057207 */ /* 0x000fe20001000000 */
[----:B------:R-:W-:Y:S01]  /*3cb0*/  IMAD.WIDE R14, R8, 0x4, R14 ;  /* 0x00000004080e7825 */ /* 0x000fe200078e020e */
[----:B------:R-:W-:Y:S01]  /*3cc0*/  ISETP.GE.AND P2, PT, R112, UR4, PT ;  /* 0x0000000470007c0c */ /* 0x000fe2000bf46270 */
[----:B------:R1:W-:Y:S01]  /*3cd0*/  LDGSTS.E [R2+0x18000], [R12.64], P1 ;  /* 0x180000000c027fae */ /* 0x0003e2000892184e */
[----:B------:R-:W-:Y:S01]  /*3ce0*/  LOP3.LUT R112, R0, 0x5c, RZ, 0xfc, !PT ;  /* 0x0000005c00707812 */ /* 0x000fe200078efcff */
[----:B------:R-:W-:Y:S01]  /*3cf0*/  IMAD.U32 R4, RZ, RZ, UR6 ;  /* 0x00000006ff047e24 */ /* 0x000fe2000f8e00ff */
[----:B------:R-:W-:Y:S01]  /*3d00*/  PLOP3.LUT P1, PT, PT, PT, UP0, 0x80, 0x0 ;  /* 0x000000000000781c */ /* 0x000fe20003f2f008 */
[----:B------:R-:W-:Y:S01]  /*3d10*/  IMAD.WIDE R16, R7, 0x4, R16 ;  /* 0x0000000407107825 */ /* 0x000fe200078e0210 */
[----:B------:R-:W-:Y:S01]  /*3d20*/  SEL R6, RZ, 0x4, P3 ;  /* 0x00000004ff067807 */ /* 0x000fe20001800000 */
[----:B------:R1:W-:Y:S01]  /*3d30*/  LDGSTS.E [R2+0x18800], [R14.64], P4 ;  /* 0x188000000e027fae */ /* 0x0003e2000a12184e */
[----:B------:R-:W-:Y:S01]  /*3d40*/  ISETP.GE.AND P4, PT, R112, UR4, PT ;  /* 0x0000000470007c0c */ /* 0x000fe2000bf86270 */
[----:B------:R-:W-:Y:S01]  /*3d50*/  IMAD.WIDE R18, R4, 0x4, R18 ;  /* 0x0000000404127825 */ /* 0x000fe200078e0212 */
[----:B------:R-:W-:Y:S01]  /*3d60*/  ISETP.NE.U32.AND P3, PT, R5, RZ, PT ;  /* 0x000000ff0500720c */ /* 0x000fe20003f65070 */
[----:B------:R1:W-:Y:S01]  /*3d70*/  LDGSTS.E [R2+0x19000], [R16.64], P5 ;  /* 0x1900000010027fae */ /* 0x0003e2000a92184e */
[----:B------:R-:W-:-:S02]  /*3d80*/  SEL R6, R6, RZ, P1 ;  /* 0x000000ff06067207 */ /* 0x000fc40000800000 */
[----:B------:R-:W-:Y:S01]  /*3d90*/  PLOP3.LUT P1, PT, PT, PT, UP0, 0x80, 0x0 ;  /* 0x000000000000781c */ /* 0x000fe20003f2f008 */
[----:B------:R1:W-:Y:S01]  /*3da0*/  LDGSTS.E [R2+0x19800], [R18.64], P6 ;  /* 0x1980000012027fae */ /* 0x0003e2000b12184e */
[----:B------:R-:W-:Y:S02]  /*3db0*/  SEL R5, RZ, 0x4, P2 ;  /* 0x00000004ff057807 */ /* 0x000fe40001000000 */
[----:B------:R-:W-:Y:S02]  /*3dc0*/  PLOP3.LUT P5, PT, PT, PT, UP0, 0x80, 0x0 ;  /* 0x000000000000781c */ /* 0x000fe40003faf008 */
[C---:B------:R-:W-:Y:S02]  /*3dd0*/  LOP3.LUT R113, R0.reuse, 0x60, RZ, 0xfc, !PT ;  /* 0x0000006000717812 */ /* 0x040fe400078efcff */
[----:B------:R-:W-:Y:S02]  /*3de0*/  SEL R4, RZ, 0x4, P4 ;  /* 0x00000004ff047807 */ /* 0x000fe40002000000 */
[----:B------:R-:W-:-:S02]  /*3df0*/  LOP3.LUT R112, R0, 0x64, RZ, 0xfc, !PT ;  /* 0x0000006400707812 */ /* 0x000fc400078efcff */
[----:B------:R-:W-:Y:S02]  /*3e00*/  SEL R5, R5, RZ, P1 ;  /* 0x000000ff05057207 */ /* 0x000fe40000800000 */
[----:B------:R-:W-:Y:S01]  /*3e10*/  ISETP.NE.U32.AND P2, PT, R6, RZ, PT ;  /* 0x000000ff0600720c */ /* 0x000fe20003f45070 */
[----:B------:R-:W-:Y:S01]  /*3e20*/  IMAD.U32 R6, RZ, RZ, UR6 ;  /* 0x00000006ff067e24 */ /* 0x000fe2000f8e00ff */
[----:B------:R-:W-:Y:S02]  /*3e30*/  ISETP.GE.AND P6, PT, R113, UR4, PT ;  /* 0x0000000471007c0c */ /* 0x000fe4000bfc6270 */
[----:B------:R-:W-:Y:S02]  /*3e40*/  SEL R4, R4, RZ, P5 ;  /* 0x000000ff04047207 */ /* 0x000fe40002800000 */
[----:B------:R-:W-:Y:S02]  /*3e50*/  ISETP.GE.AND P5, PT, R112, UR4, PT ;  /* 0x0000000470007c0c */ /* 0x000fe4000bfa6270 */
[----:B------:R-:W-:Y:S01]  /*3e60*/  LOP3.LUT R112, R0, 0x68, RZ, 0xfc, !PT ;  /* 0x0000006800707812 */ /* 0x000fe200078efcff */
[----:B------:R-:W-:Y:S01]  /*3e70*/  IMAD.WIDE R20, R6, 0x4, R20 ;  /* 0x0000000406147825 */ /* 0x000fe200078e0214 */
[----:B------:R-:W-:-:S02]  /*3e80*/  ISETP.NE.U32.AND P1, PT, R5, RZ, PT ;  /* 0x000000ff0500720c */ /* 0x000fc40003f25070 */
[----:B------:R-:W-:Y:S02]  /*3e90*/  PLOP3.LUT P4, PT, PT, PT, UP0, 0x80, 0x0 ;  /* 0x000000000000781c */ /* 0x000fe40003f8f008 */
[----:B------:R-:W-:Y:S01]  /*3ea0*/  SEL R5, RZ, 0x4, P6 ;  /* 0x00000004ff057807 */ /* 0x000fe20003000000 */
[----:B------:R2:W-:Y:S01]  /*3eb0*/  LDGSTS.E [R2+0x1a000], [R20.64], P3 ;  /* 0x1a00000014027fae */ /* 0x0005e2000992184e */
[----:B------:R-:W-:Y:S02]  /*3ec0*/  PLOP3.LUT P6, PT, PT, PT, UP0, 0x80, 0x0 ;  /* 0x000000000000781c */ /* 0x000fe40003fcf008 */
[----:B------:R-:W-:Y:S02]  /*3ed0*/  SEL R6, RZ, 0x4, P5 ;  /* 0x00000004ff067807 */ /* 0x000fe40002800000 */
[----:B------:R-:W-:Y:S02]  /*3ee0*/  ISETP.GE.AND P5, PT, R112, UR4, PT ;  /* 0x0000000470007c0c */ /* 0x000fe4000bfa6270 */
[----:B------:R-:W-:-:S02]  /*3ef0*/  SEL R5, R5, RZ, P4 ;  /* 0x000000ff05057207 */ /* 0x000fc40002000000 */
[----:B------:R-:W-:Y:S02]  /*3f00*/  ISETP.NE.U32.AND P4, PT, R4, RZ, PT ;  /* 0x000000ff0400720c */ /* 0x000fe40003f85070 */
[----:B------:R-:W-:Y:S02]  /*3f10*/  SEL R6, R6, RZ, P6 ;  /* 0x000000ff06067207 */ /* 0x000fe40003000000 */
[----:B------:R-:W-:Y:S02]  /*3f20*/  PLOP3.LUT P6, PT, PT, PT, UP0, 0x80, 0x0 ;  /* 0x000000000000781c */ /* 0x000fe40003fcf008 */
[----:B------:R-:W-:Y:S02]  /*3f30*/  SEL R4, RZ, 0x4, P5 ;  /* 0x00000004ff047807 */ /* 0x000fe40002800000 */
[----:B------:R-:W-:Y:S02]  /*3f40*/  LOP3.LUT R109, R0, 0x6c, RZ, 0xfc, !PT ;  /* 0x0000006c006d7812 */ /* 0x000fe400078efcff */
[----:B------:R-:W-:Y:S01]  /*3f50*/  ISETP.NE.U32.AND P3, PT, R5, RZ, PT ;  /* 0x000000ff0500720c */ /* 0x000fe20003f65070 */
[----:B------:R-:W-:Y:S01]  /*3f60*/  IMAD.U32 R5, RZ, RZ, UR6 ;  /* 0x00000006ff057e24 */ /* 0x000fe2000f8e00ff */
[----:B------:R-:W-:-:S02]  /*3f70*/  SEL R4, R4, RZ, P6 ;  /* 0x000000ff04047207 */ /* 0x000fc40003000000 */
[----:B------:R-:W-:Y:S01]  /*3f80*/  ISETP.GE.AND P6, PT, R109, UR4, PT ;  /* 0x000000046d007c0c */ /* 0x000fe2000bfc6270 */
[----:B------:R-:W-:Y:S01]  /*3f90*/  IMAD.WIDE R22, R8, 0x4, R22 ;  /* 0x0000000408167825 */ /* 0x000fe200078e0216 */
[----:B------:R-:W-:Y:S02]  /*3fa0*/  ISETP.NE.U32.AND P5, PT, R6, RZ, PT ;  /* 0x000000ff0600720c */ /* 0x000fe40003fa5070 */
[----:B------:R-:W-:Y:S01]  /*3fb0*/  SEL R6, RZ, 0x4, P6 ;  /* 0x00000004ff067807 */ /* 0x000fe20003000000 */
[----:B------:R-:W-:Y:S01]  /*3fc0*/  IMAD.WIDE R24, R7, 0x4, R24 ;  /* 0x0000000407187825 */ /* 0x000fe200078e0218 */
[----:B------:R-:W-:Y:S01]  /*3fd0*/  PLOP3.LUT P6, PT, PT, PT, UP0, 0x80, 0x0 ;  /* 0x000000000000781c */ /* 0x000fe20003fcf008 */
[----:B------:R1:W-:Y:S01]  /*3fe0*/  LDGSTS.E [R2+0x1a800], [R22.64], P2 ;  /* 0x1a80000016027fae */ /* 0x0003e2000912184e */
[C---:B------:R-:W-:Y:S01]  /*3ff0*/  LOP3.LUT R111, R0.reuse, 0x70, RZ, 0xfc, !PT ;  /* 0x00000070006f7812 */ /* 0x040fe200078efcff */
[----:B------:R-:W-:Y:S01]  /*4000*/  IMAD.WIDE R26, R5, 0x4, R26 ;  /* 0x00000004051a7825 */ /* 0x000fe200078e021a */
[----:B------:R-:W-:Y:S01]  /*4010*/  LOP3.LUT R112, R0, 0x74, RZ, 0xfc, !PT ;  /* 0x0000007400707812 */ /* 0x000fe200078efcff */
[----:B------:R1:W-:Y:S01]  /*4020*/  LDGSTS.E [R2+0x1b000], [R24.64], P1 ;  /* 0x1b00000018027fae */ /* 0x0003e2000892184e */
[----:B------:R-:W-:Y:S01]  /*4030*/  SEL R6, R6, RZ, P6 ;  /* 0x000000ff06067207 */ /* 0x000fe20003000000 */
[----:B------:R-:W-:Y:S01]  /*4040*/  IMAD.WIDE R28, R7, 0x4, R28 ;  /* 0x00000004071c7825 */ /* 0x000fe200078e021c */
[----:B------:R-:W-:Y:S01]  /*4050*/  ISETP.GE.AND P1, PT, R111, UR4, PT ;  /* 0x000000046f007c0c */ /* 0x000fe2000bf26270 */
[----:B------:R1:W-:Y:S01]  /*4060*/  LDGSTS.E [R2+0x1b800], [R26.64], P4 ;  /* 0x1b8000001a027fae */ /* 0x0003e2000a12184e */
[----:B------:R-:W-:-:S02]  /*4070*/  ISETP.GE.AND P4, PT, R112, UR4, PT ;  /* 0x0000000470007c0c */ /* 0x000fc4000bf86270 */
[----:B------:R-:W-:Y:S01]  /*4080*/  ISETP.NE.U32.AND P6, PT, R6, RZ, PT ;  /* 0x000000ff0600720c */ /* 0x000fe20003fc5070 */
[----:B------:R1:W-:Y:S01]  /*4090*/  LDGSTS.E [R2+0x1c000], [R28.64], P3 ;  /* 0x1c0000001c027fae */ /* 0x0003e2000992184e */
[----:B------:R-:W-:Y:S02]  /*40a0*/  SEL R5, RZ, 0x4, P1 ;  /* 0x00000004ff057807 */ /* 0x000fe40000800000 */
[----:B------:R-:W-:Y:S02]  /*40b0*/  LOP3.LUT R113, R0, 0x78, RZ, 0xfc, !PT ;  /* 0x0000007800717812 */ /* 0x000fe400078efcff */
[----:B------:R-:W-:Y:S01]  /*40c0*/  ISETP.NE.U32.AND P2, PT, R4, RZ, PT ;  /* 0x000000ff0400720c */ /* 0x000fe20003f45070 */
[----:B------:R-:W-:Y:S01]  /*40d0*/  IMAD.U32 R4, RZ, RZ, UR6 ;  /* 0x00000006ff047e24 */ /* 0x000fe2000f8e00ff */
[----:B------:R-:W-:Y:S02]  /*40e0*/  PLOP3.LUT P1, PT, PT, PT, UP0, 0x80, 0x0 ;  /* 0x000000000000781c */ /* 0x000fe40003f2f008 */
[----:B------:R-:W-:-:S02]  /*40f0*/  SEL R6, RZ, 0x4, P4 ;  /* 0x00000004ff067807 */ /* 0x000fc40002000000 */
[----:B--2---:R-:W-:Y:S02]  /*4100*/  LOP3.LUT R21, R0, 0x7c, RZ, 0xfc, !PT ;  /* 0x0000007c00157812 */ /* 0x004fe400078efcff */
[----:B------:R-:W-:Y:S02]  /*4110*/  PLOP3.LUT P3, PT, PT, PT, UP0, 0x80, 0x0 ;  /* 0x000000000000781c */ /* 0x000fe40003f6f008 */
[----:B------:R-:W-:Y:S01]  /*4120*/  ISETP.GE.AND P4, PT, R113, UR4, PT ;  /* 0x0000000471007c0c */ /* 0x000fe2000bf86270 */
[----:B------:R-:W-:Y:S01]  /*4130*/  IMAD.WIDE R30, R4, 0x4, R30 ;  /* 0x00000004041e7825 */ /* 0x000fe200078e021e */
[----:B------:R-:W-:Y:S02]  /*4140*/  SEL R6, R6, RZ, P1 ;  /* 0x000000ff06067207 */ /* 0x000fe40000800000 */
[----:B------:R-:W-:Y:S02]  /*4150*/  ISETP.GE.AND P1, PT, R21, UR4, PT ;  /* 0x0000000415007c0c */ /* 0x000fe4000bf26270 */
[----:B------:R-:W-:Y:S01]  /*4160*/  SEL R4, R5, RZ, P3 ;  /* 0x000000ff05047207 */ /* 0x000fe20001800000 */
[----:B------:R-:W-:Y:S01]  /*4170*/  USHF.L.U32 UR7, UR7, 0x7, URZ ;  /* 0x0000000707077899 */ /* 0x000fe2000800063f */
[----:B------:R-:W-:Y:S01]  /*4180*/  PLOP3.LUT P3, PT, PT, PT, UP0, 0x80, 0x0 ;  /* 0x000000000000781c */ /* 0x000fe20003f6f008 */
[----:B------:R2:W-:Y:S01]  /*4190*/  LDGSTS.E [R2+0x1c800], [R30.64], P5 ;  /* 0x1c8000001e027fae */ /* 0x0005e2000a92184e */
[----:B------:R-:W-:-:S02]  /*41a0*/  SEL R5, RZ, 0x4, P4 ;  /* 0x00000004ff057807 */ /* 0x000fc40002000000 */
[----:B------:R-:W-:Y:S02]  /*41b0*/  PLOP3.LUT P4, PT, PT, PT, UP0, 0x80, 0x0 ;  /* 0x000000000000781c */ /* 0x000fe40003f8f008 */
[----:B------:R-:W-:Y:S02]  /*41c0*/  SEL R7, RZ, 0x4, P1 ;  /* 0x00000004ff077807 */ /* 0x000fe40000800000 */
[----:B------:R-:W-:Y:S02]  /*41d0*/  SEL R5, R5, RZ, P3 ;  /* 0x000000ff05057207 */ /* 0x000fe40001800000 */
[----:B------:R-:W-:Y:S02]  /*41e0*/  SEL R7, R7, RZ, P4 ;  /* 0x000000ff07077207 */ /* 0x000fe40002000000 */
[----:B------:R-:W-:Y:S01]  /*41f0*/  ISETP.NE.U32.AND P3, PT, R4, RZ, PT ;  /* 0x000000ff0400720c */ /* 0x000fe20003f65070 */
[----:B------:R-:W-:Y:S01]  /*4200*/  IMAD.U32 R4, RZ, RZ, UR7 ;  /* 0x00000007ff047e24 */ /* 0x000fe2000f8e00ff */
[----:B------:R-:W-:-:S02]  /*4210*/  ISETP.NE.U32.AND P1, PT, R6, RZ, PT ;  /* 0x000000ff0600720c */ /* 0x000fc40003f25070 */
[----:B------:R-:W-:Y:S01]  /*4220*/  ISETP.NE.U32.AND P4, PT, R5, RZ, PT ;  /* 0x000000ff0500720c */ /* 0x000fe20003f85070 */
[----:B------:R-:W-:Y:S01]  /*4230*/  IMAD.U32 R5, RZ, RZ, UR6 ;  /* 0x00000006ff057e24 */ /* 0x000fe2000f8e00ff */
[----:B------:R-:W-:Y:S01]  /*4240*/  ISETP.NE.U32.AND P5, PT, R7, RZ, PT ;  /* 0x000000ff0700720c */ /* 0x000fe20003fa5070 */
[----:B------:R-:W-:Y:S02]  /*4250*/  IMAD.U32 R7, RZ, RZ, UR6 ;  /* 0x00000006ff077e24 */ /* 0x000fe4000f8e00ff */
[----:B------:R-:W-:Y:S02]  /*4260*/  IMAD.U32 R6, RZ, RZ, UR6 ;  /* 0x00000006ff067e24 */ /* 0x000fe4000f8e00ff */
[----:B------:R-:W-:-:S04]  /*4270*/  IMAD.WIDE R62, R4, 0x4, R62 ;  /* 0x00000004043e7825 */ /* 0x000fc800078e023e */
[----:B------:R-:W-:-:S04]  /*4280*/  IMAD.WIDE R64, R4, 0x4, R64 ;  /* 0x0000000404407825 */ /* 0x000fc800078e0240 */
[----:B------:R-:W-:-:S04]  /*4290*/  IMAD.WIDE R66, R4, 0x4, R66 ;  /* 0x0000000404427825 */ /* 0x000fc800078e0242 */
[----:B------:R-:W-:-:S04]  /*42a0*/  IMAD.WIDE R68, R4, 0x4, R68 ;  /* 0x0000000404447825 */ /* 0x000fc800078e0244 */
[----:B---3--:R-:W-:-:S04]  /*42b0*/  IMAD.WIDE R70, R4, 0x4, R70 ;  /* 0x0000000404467825 */ /* 0x008fc800078e0246 */
[----:B------:R-:W-:-:S04]  /*42c0*/  IMAD.WIDE R74, R4, 0x4, R74 ;  /* 0x00000004044a7825 */ /* 0x000fc800078e024a */
        /* <DEDUP_REMOVED lines=11> */
[----:B------:R-:W-:Y:S01]  /*4380*/  IMAD.U32 R4, RZ, RZ, UR6 ;  /* 0x00000006ff047e24 */ /* 0x000fe2000f8e00ff */
[----:B------:R3:W-:Y:S01]  /*4390*/  LDGSTS.E [R2+0x1d000], [R32.64], P2 ;  /* 0x1d00000020027fae */ /* 0x0007e2000912184e */
[----:B------:R-:W-:-:S04]  /*43a0*/  IMAD.WIDE R34, R8, 0x4, R34 ;  /* 0x0000000408227825 */ /* 0x000fc800078e0222 */
[----:B------:R-:W-:Y:S01]  /*43b0*/  IMAD.WIDE R36, R7, 0x4, R36 ;  /* 0x0000000407247825 */ /* 0x000fe200078e0224 */
[----:B------:R1:W-:Y:S03]  /*43c0*/  LDGSTS.E [R2+0x1d800], [R34.64], P6 ;  /* 0x1d80000022027fae */ /* 0x0003e6000b12184e */
[----:B------:R-:W-:Y:S01]  /*43d0*/  IMAD.WIDE R38, R6, 0x4, R38 ;  /* 0x0000000406267825 */ /* 0x000fe200078e0226 */
[----:B------:R1:W-:Y:S03]  /*43e0*/  LDGSTS.E [R2+0x1e000], [R36.64], P3 ;  /* 0x1e00000024027fae */ /* 0x0003e6000992184e */
[----:B------:R-:W-:Y:S01]  /*43f0*/  IMAD.WIDE R40, R5, 0x4, R40 ;  /* 0x0000000405287825 */ /* 0x000fe200078e0228 */
[----:B------:R1:W-:Y:S03]  /*4400*/  LDGSTS.E [R2+0x1e800], [R38.64], P1 ;  /* 0x1e80000026027fae */ /* 0x0003e6000892184e */
[----:B------:R-:W-:Y:S01]  /*4410*/  IMAD.WIDE R50, R4, 0x4, R50 ;  /* 0x0000000404327825 */ /* 0x000fe200078e0232 */
[----:B------:R1:W-:Y:S04]  /*4420*/  LDGSTS.E [R2+0x1f000], [R40.64], P4 ;  /* 0x1f00000028027fae */ /* 0x0003e8000a12184e */
[----:B------:R1:W-:Y:S04]  /*4430*/  LDGSTS.E [R2+0x1f800], [R50.64], P5 ;  /* 0x1f80000032027fae */ /* 0x0003e8000a92184e */
[----:B------:R-:W0:Y:S04]  /*4440*/  LDGDEPBAR ;  /* 0x00000000000079af */ /* 0x000e280000000000 */
[----:B------:R1:W-:Y:S04]  /*4450*/  LDGSTS.E [R73+0x28000], [R62.64], P0 ;  /* 0x280000003e497fae */ /* 0x0003e8000812184e */
[----:B------:R1:W-:Y:S04]  /*4460*/  LDGSTS.E [R73+0x29000], [R66.64], P0 ;  /* 0x2900000042497fae */ /* 0x0003e8000812184e */
[----:B------:R1:W-:Y:S04]  /*4470*/  LDGSTS.E [R73+0x2a000], [R70.64], P0 ;  /* 0x2a00000046497fae */ /* 0x0003e8000812184e */
[----:B------:R1:W-:Y:S04]  /*4480*/  LDGSTS.E [R73+0x2b000], [R76.64], P0 ;  /* 0x2b0000004c497fae */ /* 0x0003e8000812184e */
[----:B------:R1:W-:Y:S04]  /*4490*/  LDGSTS.E [R73+0x2c000], [R92.64], P0 ;  /* 0x2c0000005c497fae */ /* 0x0003e8000812184e */
[----:B------:R1:W-:Y:S04]  /*44a0*/  LDGSTS.E [R73+0x2d000], [R96.64], P0 ;  /* 0x2d00000060497fae */ /* 0x0003e8000812184e */
[----:B------:R1:W-:Y:S01]  /*44b0*/  LDGSTS.E [R73+0x2e000], [R100.64], P0 ;  /* 0x2e00000064497fae */ /* 0x0003e2000812184e */
[----:B------:R-:W-:-:S03]  /*44c0*/  UISETP.GE.AND UP0, UPT, UR5, 0x80, UPT ;  /* 0x000000800500788c */ /* 0x000fc6000bf06270 */
        /* <DEDUP_REMOVED lines=8> */
[----:B------:R2:W-:Y:S01]  /*4550*/  LDGSTS.E [R125+0x2f800], [R106.64], P0 ;  /* 0x2f8000006a7d7fae */ /* 0x0005e2000812184e */
[----:B------:R-:W-:-:S03]  /*4560*/  PLOP3.LUT P0, PT, PT, PT, UP0, 0x40, 0x0 ;  /* 0x000000000000781c */ /* 0x000fc60003f0e808 */
[----:B------:R-:W0:Y:S01]  /*4570*/  LDGDEPBAR ;  /* 0x00000000000079af */ /* 0x000e220000000000 */
[----:B------:R-:W-:Y:S01]  /*4580*/  LOP3.LUT R110, R85, R110, RZ, 0xfc, !PT ;  /* 0x0000006e556e7212 */ /* 0x000fe200078efcff */
[----:B-1----:R-:W-:Y:S01]  /*4590*/  CS2R R40, SRZ ;  /* 0x0000000000287805 */ /* 0x002fe2000001ff00 */
[----:B------:R-:W-:Y:S01]  /*45a0*/  CS2R R42, SRZ ;  /* 0x00000000002a7805 */ /* 0x000fe2000001ff00 */
[----:B------:R-:W-:Y:S01]  /*45b0*/  CS2R R44, SRZ ;  /* 0x00000000002c7805 */ /* 0x000fe2000001ff00 */
[----:B----4-:R-:W-:Y:S01]  /*45c0*/  CS2R R46, SRZ ;  /* 0x00000000002e7805 */ /* 0x010fe2000001ff00 */
[----:B---3--:R-:W-:Y:S01]  /*45d0*/  CS2R R32, SRZ ;  /* 0x0000000000207805 */ /* 0x008fe2000001ff00 */
[----:B------:R-:W-:Y:S01]  /*45e0*/  CS2R R34, SRZ ;  /* 0x0000000000227805 */ /* 0x000fe2000001ff00 */
[----:B------:R-:W-:Y:S01]  /*45f0*/  CS2R R28, SRZ ;  /* 0x00000000001c7805 */ /* 0x000fe2000001ff00 */
[----:B--2---:R-:W-:Y:S01]  /*4600*/  CS2R R30, SRZ ;  /* 0x00000000001e7805 */ /* 0x004fe2000001ff00 */
[----:B------:R-:W-:Y:S05]  /*4610*/  @P0 BRA `(.L_x_0) ;  /* 0x000032c000000947 */ /* 0x000fea0003800000 */
[----:B------:R-:W-:Y:S01]  /*4620*/  IMAD.U32 R75, RZ, RZ, UR6 ;  /* 0x00000006ff4b7e24 */ /* 0x000fe2000f8e00ff */
[----:B-----5:R-:W-:Y:S01]  /*4630*/  SHF.R.S32.HI R5, RZ, 0x1f, R72 ;  /* 0x0000001fff057819 */ /* 0x020fe20000011448 */
[----:B------:R-:W-:-:S02]  /*4640*/  IMAD.SHL.U32 R57, R72, 0x4, RZ ;  /* 0x0000000448397824 */ /* 0x000fc400078e00ff */
[----:B------:R-:W-:Y:S01]  /*4650*/  IMAD R85, R0, c[0x0][0x188], RZ ;  /* 0x0000620000557a24 */ /* 0x000fe200078e02ff */
[----:B------:R-:W1:Y:S01]  /*4660*/  S2R R61, SR_TID.X ;  /* 0x00000000003d7919 */ /* 0x000e620000002100 */
[----:B------:R-:W-:Y:S02]  /*4670*/  SHF.R.S32.HI R4, RZ, 0x1f, R89 ;  /* 0x0000001fff047819 */ /* 0x000fe40000011459 */
[----:B------:R-:W-:Y:S01]  /*4680*/  LEA R75, P0, R75, R57, 0x3 ;  /* 0x000000394b4b7211 */ /* 0x000fe200078018ff */
[----:B------:R-:W-:Y:S01]  /*4690*/  IMAD.MOV.U32 R57, RZ, RZ, c[0x0][0x188] ;  /* 0x00006200ff397624 */ /* 0x000fe200078e00ff */
[----:B------:R-:W-:Y:S01]  /*46a0*/  SHF.R.S32.HI R90, RZ, 0x1f, R85 ;  /* 0x0000001fff5a7819 */ /* 0x000fe20000011455 */
[----:B------:R-:W2:Y:S01]  /*46b0*/  LDL.LU R9, [R1] ;  /* 0x0000000001097983 */ /* 0x000ea20000300800 */
[----:B------:R-:W-:Y:S01]  /*46c0*/  SHF.L.U64.HI R89, R89, 0x2, R4 ;  /* 0x0000000259597819 */ /* 0x000fe20000010204 */
[----:B------:R-:W-:Y:S01]  /*46d0*/  IMAD R57, R57, 0x4, R86 ;  /* 0x0000000439397824 */ /* 0x000fe200078e0256 */
[----:B------:R-:W-:-:S02]  /*46e0*/  SHF.L.U64.HI R90, R85, 0x2, R90 ;  /* 0x00000002555a7819 */ /* 0x000fc4000001025a */
[----:B------:R-:W-:Y:S01]  /*46f0*/  SHF.R.S32.HI R7, RZ, 0x1f, R86 ;  /* 0x0000001fff077819 */ /* 0x000fe20000011456 */
[----:B------:R-:W-:Y:S01]  /*4700*/  USHF.R.S32.HI UR11, URZ, 0x1f, UR6 ;  /* 0x0000001f3f0b7899 */ /* 0x000fe20008011406 */
[----:B------:R-:W-:Y:S01]  /*4710*/  SHF.R.S32.HI R85, RZ, 0x1f, R57 ;  /* 0x0000001fff557819 */ /* 0x000fe20000011439 */
[----:B------:R-:W3:Y:S01]  /*4720*/  LDL.LU R60, [R1+0x4] ;  /* 0x00000400013c7983 */ /* 0x000ee20000300800 */
[----:B------:R-:W-:Y:S02]  /*4730*/  SHF.R.S32.HI R4, RZ, 0x1f, R87 ;  /* 0x0000001fff047819 */ /* 0x000fe40000011457 */
[----:B------:R-:W-:Y:S01]  /*4740*/  SHF.L.U64.HI R85, R57, 0x2, R85 ;  /* 0x0000000239557819 */ /* 0x000fe20000010255 */
[----:B------:R-:W4:Y:S01]  /*4750*/  LDL.LU R58, [R1+0x8] ;  /* 0x00000800013a7983 */ /* 0x000f220000300800 */
[----:B------:R-:W-:Y:S02]  /*4760*/  SHF.L.U64.HI R74, R72, 0x2, R5 ;  /* 0x00000002484a7819 */ /* 0x000fe40000010205 */
[----:B------:R-:W-:Y:S01]  /*4770*/  SHF.L.U64.HI R87, R87, 0x2, R4 ;  /* 0x0000000257577819 */ /* 0x000fe20000010204 */
[----:B------:R-:W1:Y:S01]  /*4780*/  S2R R57, SR_TID.X ;  /* 0x0000000000397919 */ /* 0x000e620000002100 */
[----:B------:R-:W-:-:S02]  /*4790*/  SHF.R.S32.HI R5, RZ, 0x1f, R88 ;  /* 0x0000001fff057819 */ /* 0x000fc40000011458 */
[----:B------:R-:W-:Y:S01]  /*47a0*/  SHF.R.S32.HI R4, RZ, 0x1f, R83 ;  /* 0x0000001fff047819 */ /* 0x000fe20000011453 */
[----:B------:R-:W4:Y:S01]  /*47b0*/  LDL.LU R59, [R1+0xc] ;  /* 0x00000c00013b7983 */ /* 0x000f220000300800 */
[----:B------:R-:W-:Y:S02]  /*47c0*/  SHF.L.U64.HI R88, R88, 0x2, R5 ;  /* 0x0000000258587819 */ /* 0x000fe40000010205 */
[----:B------:R-:W-:Y:S02]  /*47d0*/  SHF.L.U64.HI R86, R86, 0x2, R7 ;  /* 0x0000000256567819 */ /* 0x000fe40000010207 */
[----:B-1----:R-:W-:-:S05]  /*47e0*/  LOP3.LUT R57, R57, 0x7f, RZ, 0xc0, !PT ;  /* 0x0000007f39397812 */ /* 0x002fca00078ec0ff */
[----:B------:R-:W-:Y:S02]  /*47f0*/  IMAD R56, R57, c[0x0][0x18c], RZ ;  /* 0x0000630039387a24 */ /* 0x000fe400078e02ff */
[----:B------:R-:W1:Y:S01]  /*4800*/  S2R R57, SR_TID.X ;  /* 0x0000000000397919 */ /* 0x000e620000002100 */
[----:B------:R-:W-:Y:S02]  /*4810*/  SHF.L.U64.HI R83, R83, 0x2, R4 ;  /* 0x0000000253537819 */ /* 0x000fe40000010204 */
[----:B------:R-:W-:Y:S02]  /*4820*/  SHF.R.S32.HI R5, RZ, 0x1f, R84 ;  /* 0x0000001fff057819 */ /* 0x000fe40000011454 */
[----:B------:R-:W-:Y:S02]  /*4830*/  SHF.R.S32.HI R4, RZ, 0x1f, R79 ;  /* 0x0000001fff047819 */ /* 0x000fe4000001144f */
[----:B------:R-:W-:Y:S02]  /*4840*/  SHF.R.S32.HI R7, RZ, 0x1f, R82 ;  /* 0x0000001fff077819 */ /* 0x000fe40000011452 */
[----:B------:R-:W-:-:S02]  /*4850*/  SHF.L.U64.HI R84, R84, 0x2, R5 ;  /* 0x0000000254547819 */ /* 0x000fc40000010205 */
[----:B------:R-:W-:Y:S02]  /*4860*/  SHF.L.U64.HI R79, R79, 0x2, R4 ;  /* 0x000000024f4f7819 */ /* 0x000fe40000010204 */
[----:B------:R-:W-:Y:S02]  /*4870*/  SHF.R.S32.HI R6, RZ, 0x1f, R81 ;  /* 0x0000001fff067819 */ /* 0x000fe40000011451 */
[----:B------:R-:W-:Y:S02]  /*4880*/  SHF.L.U64.HI R82, R82, 0x2, R7 ;  /* 0x0000000252527819 */ /* 0x000fe40000010207 */
[----:B------:R-:W-:Y:S02]  /*4890*/  SHF.R.S32.HI R5, RZ, 0x1f, R80 ;  /* 0x0000001fff057819 */ /* 0x000fe40000011450 */
[----:B------:R-:W-:Y:S02]  /*48a0*/  LOP3.LUT R4, R61, 0x1c, RZ, 0xc0, !PT ;  /* 0x0000001c3d047812 */ /* 0x000fe400078ec0ff */
[----:B------:R-:W-:-:S02]  /*48b0*/  SHF.R.S32.HI R7, RZ, 0x1f, R56 ;  /* 0x0000001fff077819 */ /* 0x000fc40000011438 */
[----:B-1----:R-:W-:Y:S02]  /*48c0*/  LOP3.LUT R57, R57, 0x180, RZ, 0xc0, !PT ;  /* 0x0000018039397812 */ /* 0x002fe400078ec0ff */
[----:B------:R-:W-:Y:S01]  /*48d0*/  SHF.L.U64.HI R81, R81, 0x2, R6 ;  /* 0x0000000251517819 */ /* 0x000fe20000010206 */
[----:B------:R-:W-:Y:S01]  /*48e0*/  IMAD.U32 R6, RZ, RZ, UR6 ;  /* 0x00000006ff067e24 */ /* 0x000fe2000f8e00ff */
[----:B------:R-:W-:Y:S01]  /*48f0*/  SHF.L.U64.HI R80, R80, 0x2, R5 ;  /* 0x0000000250507819 */ /* 0x000fe20000010205 */
[----:B------:R-:W-:Y:S01]  /*4900*/  IMAD.U32 R5, RZ, RZ, UR11 ;  /* 0x0000000bff057e24 */ /* 0x000fe2000f8e00ff */
[----:B------:R-:W-:Y:S01]  /*4910*/  LEA.HI R10, R57, R4, RZ, 0x1f ;  /* 0x00000004390a7211 */ /* 0x000fe200078ff8ff */
[----:B------:R-:W-:Y:S01]  /*4920*/  IMAD.SHL.U32 R4, R61, 0x80, RZ ;  /* 0x000000803d047824 */ /* 0x000fe200078e00ff */
[----:B------:R-:W-:Y:S02]  /*4930*/  SHF.L.U64.HI R7, R56, 0x2, R7 ;  /* 0x0000000238077819 */ /* 0x000fe40000010207 */
[----:B------:R-:W4:Y:S01]  /*4940*/  LDL.LU R56, [R1+0x10] ;  /* 0x0000100001387983 */ /* 0x000f220000300800 */
[----:B------:R-:W-:-:S03]  /*4950*/  LEA.HI.X R74, R6, R74, R5, 0x3, P0 ;  /* 0x0000004a064a7211 */ /* 0x000fc600000f1c05 */
[----:B------:R-:W4:Y:S01]  /*4960*/  LDL.LU R57, [R1+0x14] ;  /* 0x0000140001397983 */ /* 0x000f220000300800 */
[----:B------:R-:W-:Y:S01]  /*4970*/  LOP3.LUT R76, R4, 0x3000, RZ, 0xc0, !PT ;  /* 0x00003000044c7812 */ /* 0x000fe200078ec0ff */
[C---:B------:R-:W-:Y:S02]  /*4980*/  IMAD.SHL.U32 R12, R61.reuse, 0x2, RZ ;  /* 0x000000023d0c7824 */ /* 0x040fe400078e00ff */
[----:B------:R-:W4:Y:S01]  /*4990*/  LDL.LU R38, [R1+0x18] ;  /* 0x0000180001267983 */ /* 0x000f220000300800 */
[C---:B------:R-:W-:Y:S02]  /*49a0*/  LOP3.LUT R5, R61.reuse, 0x7, RZ, 0xc0, !PT ;  /* 0x000000073d057812 */ /* 0x040fe400078ec0ff */
[----:B------:R-:W-:Y:S01]  /*49b0*/  LOP3.LUT R4, R61, 0x3, RZ, 0xc0, !PT ;  /* 0x000000033d047812 */ /* 0x000fe200078ec0ff */
[----:B------:R-:W4:Y:S04]  /*49c0*/  LDL.LU R39, [R1+0x1c] ;  /* 0x00001c0001277983 */ /* 0x000f280000300800 */
[----:B------:R-:W4:Y:S04]  /*49d0*/  LDL.LU R36, [R1+0x20] ;  /* 0x0000200001247983 */ /* 0x000f280000300800 */
[----:B------:R-:W4:Y:S04]  /*49e0*/  LDL.LU R61, [R1+0x24] ;  /* 0x00002400013d7983 */ /* 0x000f280000300800 */
[----:B------:R-:W4:Y:S04]  /*49f0*/  LDL.LU R37, [R1+0x28] ;  /* 0x0000280001257983 */ /* 0x000f280000300800 */
[----:B------:R-:W4:Y:S04]  /*4a00*/  LDL.LU R26, [R1+0x2c] ;  /* 0x00002c00011a7983 */ /* 0x000f280000300800 */
[----:B------:R-:W4:Y:S04]  /*4a10*/  LDL.LU R27, [R1+0x30] ;  /* 0x00003000011b7983 */ /* 0x000f280000300800 */
[----:B------:R-:W4:Y:S04]  /*4a20*/  LDL.LU R24, [R1+0x34] ;  /* 0x0000340001187983 */ /* 0x000f280000300800 */
[----:B------:R-:W4:Y:S04]  /*4a30*/  LDL.LU R25, [R1+0x38] ;  /* 0x0000380001197983 */ /* 0x000f280000300800 */
[----:B------:R-:W4:Y:S01]  /*4a40*/  LDL.LU R22, [R1+0x80] ;  /* 0x0000800001167983 */ /* 0x000f220000300800 */
[----:B------:R-:W-:-:S02]  /*4a50*/  USHF.R.S32.HI UR12, URZ, 0x1f, UR7 ;  /* 0x0000001f3f0c7899 */ /* 0x000fc40008011407 */
[----:B------:R-:W-:Y:S01]  /*4a60*/  USHF.L.U32 UR4, UR7, 0x3, URZ ;  /* 0x0000000307047899 */ /* 0x000fe2000800063f */
[C---:B------:R-:W-:Y:S01]  /*4a70*/  IMAD R76, R5.reuse, 0x200, R76 ;  /* 0x00000200054c7824 */ /* 0x040fe200078e024c */
[----:B------:R-:W-:Y:S01]  /*4a80*/  USHF.L.U64.HI UR10, UR7, 0x3, UR12 ;  /* 0x00000003070a7899 */ /* 0x000fe2000801020c */
[----:B------:R-:W-:Y:S02]  /*4a90*/  IMAD.SHL.U32 R5, R5, 0x10, RZ ;  /* 0x0000001005057824 */ /* 0x000fe400078e00ff */
[----:B------:R-:W-:-:S03]  /*4aa0*/  IMAD R77, R4, 0x220, RZ ;  /* 0x00000220044d7824 */ /* 0x000fc600078e02ff */
[----:B------:R-:W-:Y:S02]  /*4ab0*/  LOP3.LUT R4, R5, 0x30, R12, 0x78, !PT ;  /* 0x0000003005047812 */ /* 0x000fe400078e780c */
[----:B------:R-:W-:-:S03]  /*4ac0*/  LOP3.LUT R77, R77, R10, RZ, 0x3c, !PT ;  /* 0x0000000a4d4d7212 */ /* 0x000fc600078e3cff */
[----:B------:R-:W-:Y:S02]  /*4ad0*/  IMAD.IADD R76, R76, 0x1, R4 ;  /* 0x000000014c4c7824 */ /* 0x000fe400078e0204 */
[----:B------:R-:W-:Y:S01]  /*4ae0*/  IMAD R4, R21, c[0x0][0x188], RZ ;  /* 0x0000620015047a24 */ /* 0x000fe200078e02ff */
[----:B------:R-:W-:Y:S01]  /*4af0*/  LOP3.LUT R21, R0, 0x68, RZ, 0xfc, !PT ;  /* 0x0000006800157812 */ /* 0x000fe200078efcff */
[----:B------:R-:W-:-:S04]  /*4b00*/  USHF.R.S32.HI UR8, URZ, 0x1f, UR5 ;  /* 0x0000001f3f087899 */ /* 0x000fc80008011405 */
[----:B------:R-:W-:Y:S01]  /*4b10*/  IMAD R107, R21, c[0x0][0x188], RZ ;  /* 0x00006200156b7a24 */ /* 0x000fe200078e02ff */
[----:B------:R-:W-:Y:S01]  /*4b20*/  LOP3.LUT R21, R0, 0x58, RZ, 0xfc, !PT ;  /* 0x0000005800157812 */ /* 0x000fe200078efcff */
[----:B------:R-:W-:-:S04]  /*4b30*/  ULEA.HI UR8, UR8, UR5, URZ, 0x7 ;  /* 0x0000000508087291 */ /* 0x000fc8000f8f383f */
[----:B------:R-:W-:Y:S01]  /*4b40*/  IMAD R103, R21, c[0x0][0x188], RZ ;  /* 0x0000620015677a24 */ /* 0x000fe200078e02ff */
[----:B------:R-:W-:Y:S01]  /*4b50*/  LOP3.LUT R21, R0, 0x48, RZ, 0xfc, !PT ;  /* 0x0000004800157812 */ /* 0x000fe200078efcff */
[----:B------:R-:W-:Y:S01]  /*4b60*/  USHF.R.S32.HI UR8, URZ, 0x7, UR8 ;  /* 0x000000073f087899 */ /* 0x000fe20008011408 */
[----:B------:R-:W-:Y:S01]  /*4b70*/  IMAD R113, R113, c[0x0][0x188], RZ ;  /* 0x0000620071717a24 */ /* 0x000fe200078e02ff */
[----:B------:R-:W-:Y:S01]  /*4b80*/  CS2R R40, SRZ ;  /* 0x0000000000287805 */ /* 0x000fe2000001ff00 */
        /* <DEDUP_REMOVED lines=15> */
[----:B------:R-:W-:Y:S01]  /*4c80*/  LOP3.LUT R92, R77, 0x20, RZ, 0x3c, !PT ;  /* 0x000000204d5c7812 */ /* 0x000fe200078e3cff */
[----:B------:R-:W-:Y:S01]  /*4c90*/  IMAD R94, R48, c[0x0][0x188], RZ ;  /* 0x00006200305e7a24 */ /* 0x000fe200078e02ff */
[----:B------:R-:W-:Y:S01]  /*4ca0*/  LOP3.LUT R91, R76, 0x40, RZ, 0x3c, !PT ;  /* 0x000000404c5b7812 */ /* 0x000fe200078e3cff */
[----:B------:R-:W-:Y:S01]  /*4cb0*/  IMAD R93, R49, c[0x0][0x188], RZ ;  /* 0x00006200315d7a24 */ /* 0x000fe200078e02ff */
[----:B------:R-:W-:-:S02]  /*4cc0*/  USHF.L.U32 UR13, UR7, 0x2, URZ ;  /* 0x00000002070d7899 */ /* 0x000fc4000800063f */
[----:B------:R-:W-:Y:S02]  /*4cd0*/  USHF.L.U64.HI UR7, UR7, 0x2, UR12 ;  /* 0x0000000207077899 */ /* 0x000fe4000801020c */
[----:B------:R-:W-:Y:S02]  /*4ce0*/  UIADD3 UR9, UR9, -0x100, URZ ;  /* 0xffffff0009097890 */ /* 0x000fe4000fffe03f */
[----:B------:R-:W-:Y:S02]  /*4cf0*/  USHF.L.U64.HI UR11, UR6, 0x2, UR11 ;  /* 0x00000002060b7899 */ /* 0x000fe4000801020b */
[----:B------:R-:W-:Y:S02]  /*4d00*/  UIADD3 UR12, UR8, -0x2, URZ ;  /* 0xfffffffe080c7890 */ /* 0x000fe4000fffe03f */
[----:B------:R-:W-:Y:S01]  /*4d10*/  UMOV UR5, 0xffffffff ;  /* 0xffffffff00057882 */ /* 0x000fe20000000000 */
[----:B--2---:R-:W-:Y:S02]  /*4d20*/  SHF.R.S32.HI R14, RZ, 0x1f, R9 ;  /* 0x0000001fff0e7819 */ /* 0x004fe40000011409 */
[----:B------:R-:W-:-:S02]  /*4d30*/  LEA R6, P0, R9, UR4, 0x2 ;  /* 0x0000000409067c11 */ /* 0x000fc4000f8010ff */
[----:B---3--:R-:W-:Y:S02]  /*4d40*/  SHF.R.S32.HI R15, RZ, 0x1f, R60 ;  /* 0x0000001fff0f7819 */ /* 0x008fe4000001143c */
[C---:B------:R-:W-:Y:S02]  /*4d50*/  LEA R8, P1, R60.reuse, UR4, 0x2 ;  /* 0x000000043c087c11 */ /* 0x040fe4000f8210ff */
[----:B------:R-:W-:Y:S02]  /*4d60*/  LEA.HI.X R14, R9, UR10, R14, 0x2, P0 ;  /* 0x0000000a090e7c11 */ /* 0x000fe400080f140e */
[----:B------:R-:W-:Y:S02]  /*4d70*/  LEA.HI.X R15, R60, UR10, R15, 0x2, P1 ;  /* 0x0000000a3c0f7c11 */ /* 0x000fe400088f140f */
[----:B----4-:R-:W-:Y:S02]  /*4d80*/  SHF.R.S32.HI R16, RZ, 0x1f, R58 ;  /* 0x0000001fff107819 */ /* 0x010fe4000001143a */
[----:B------:R-:W-:-:S02]  /*4d90*/  LEA R9, P0, R58, UR4, 0x2 ;  /* 0x000000043a097c11 */ /* 0x000fc4000f8010ff */
[----:B------:R-:W-:Y:S02]  /*4da0*/  SHF.R.S32.HI R17, RZ, 0x1f, R59 ;  /* 0x0000001fff117819 */ /* 0x000fe4000001143b */
[C---:B------:R-:W-:Y:S02]  /*4db0*/  LEA R10, P1, R59.reuse, UR4, 0x2 ;  /* 0x000000043b0a7c11 */ /* 0x040fe4000f8210ff */
[----:B------:R-:W-:Y:S02]  /*4dc0*/  LEA.HI.X R16, R58, UR10, R16, 0x2, P0 ;  /* 0x0000000a3a107c11 */ /* 0x000fe400080f1410 */
[----:B------:R-:W-:Y:S02]  /*4dd0*/  LEA.HI.X R17, R59, UR10, R17, 0x2, P1 ;  /* 0x0000000a3b117c11 */ /* 0x000fe400088f1411 */
[----:B------:R-:W-:-:S04]  /*4de0*/  IADD3 R8, P6, R8, c[0x0][0x168], RZ ;  /* 0x00005a0008087a10 */ /* 0x000fc80007fde0ff */
[----:B------:R-:W-:Y:S02]  /*4df0*/  IADD3.X R15, R15, c[0x0][0x16c], RZ, P6, !PT ;  /* 0x00005b000f0f7a10 */ /* 0x000fe400037fe4ff */
[----:B------:R-:W-:Y:S02]  /*4e00*/  SHF.R.S32.HI R18, RZ, 0x1f, R56 ;  /* 0x0000001fff127819 */ /* 0x000fe40000011438 */
[C---:B------:R-:W-:Y:S02]  /*4e10*/  LEA R11, P2, R56.reuse, UR4, 0x2 ;  /* 0x00000004380b7c11 */ /* 0x040fe4000f8410ff */
[----:B------:R-:W-:Y:S02]  /*4e20*/  SHF.R.S32.HI R19, RZ, 0x1f, R57 ;  /* 0x0000001fff137819 */ /* 0x000fe40000011439 */
[----:B------:R-:W-:Y:S02]  /*4e30*/  LEA R12, P3, R57, UR4, 0x2 ;  /* 0x00000004390c7c11 */ /* 0x000fe4000f8610ff */
[----:B------:R-:W-:-:S02]  /*4e40*/  LEA.HI.X R18, R56, UR10, R18, 0x2, P2 ;  /* 0x0000000a38127c11 */ /* 0x000fc400090f1412 */
[----:B------:R-:W-:Y:S02]  /*4e50*/  LEA.HI.X R19, R57, UR10, R19, 0x2, P3 ;  /* 0x0000000a39137c11 */ /* 0x000fe400098f1413 */
[----:B------:R-:W-:Y:S02]  /*4e60*/  SHF.R.S32.HI R20, RZ, 0x1f, R38 ;  /* 0x0000001fff147819 */ /* 0x000fe40000011426 */
[----:B------:R-:W-:Y:S02]  /*4e70*/  SHF.R.S32.HI R23, RZ, 0x1f, R39 ;  /* 0x0000001fff177819 */ /* 0x000fe40000011427 */
[----:B------:R-:W-:Y:S02]  /*4e80*/  LEA R13, P0, R38, UR4, 0x2 ;  /* 0x00000004260d7c11 */ /* 0x000fe4000f8010ff */
[----:B------:R-:W-:Y:S02]  /*4e90*/  LEA R56, P1, R39, UR4, 0x2 ;  /* 0x0000000427387c11 */ /* 0x000fe4000f8210ff */
[----:B------:R-:W-:-:S02]  /*4ea0*/  SHF.R.S32.HI R59, RZ, 0x1f, R61 ;  /* 0x0000001fff3b7819 */ /* 0x000fc4000001143d */
[----:B------:R-:W-:Y:S02]  /*4eb0*/  LEA R60, P3, R61, UR4, 0x2 ;  /* 0x000000043d3c7c11 */ /* 0x000fe4000f8610ff */
[----:B------:R-:W-:Y:S02]  /*4ec0*/  LEA.HI.X R20, R38, UR10, R20, 0x2, P0 ;  /* 0x0000000a26147c11 */ /* 0x000fe400080f1414 */
[----:B------:R-:W-:Y:S02]  /*4ed0*/  LEA.HI.X R23, R39, UR10, R23, 0x2, P1 ;  /* 0x0000000a27177c11 */ /* 0x000fe400088f1417 */
[----:B------:R-:W-:Y:S02]  /*4ee0*/  LEA.HI.X R59, R61, UR10, R59, 0x2, P3 ;  /* 0x0000000a3d3b7c11 */ /* 0x000fe400098f143b */
[----:B------:R-:W-:Y:S02]  /*4ef0*/  SHF.R.S32.HI R57, RZ, 0x1f, R36 ;  /* 0x0000001fff397819 */ /* 0x000fe40000011424 */
[----:B------:R-:W-:-:S02]  /*4f00*/  LEA R58, P2, R36, UR4, 0x2 ;  /* 0x00000004243a7c11 */ /* 0x000fc4000f8410ff */
[----:B------:R-:W-:Y:S02]  /*4f10*/  SHF.R.S32.HI R61, RZ, 0x1f, R37 ;  /* 0x0000001fff3d7819 */ /* 0x000fe40000011425 */
[----:B------:R-:W-:Y:S02]  /*4f20*/  SHF.R.S32.HI R63, RZ, 0x1f, R26 ;  /* 0x0000001fff3f7819 */ /* 0x000fe4000001141a */
[C---:B------:R-:W-:Y:S02]  /*4f30*/  LEA R62, P0, R37.reuse, UR4, 0x2 ;  /* 0x00000004253e7c11 */ /* 0x040fe4000f8010ff */
[----:B------:R-:W-:Y:S02]  /*4f40*/  LEA R64, P1, R26, UR4, 0x2 ;  /* 0x000000041a407c11 */ /* 0x000fe4000f8210ff */
[----:B------:R-:W-:Y:S02]  /*4f50*/  LEA.HI.X R57, R36, UR10, R57, 0x2, P2 ;  /* 0x0000000a24397c11 */ /* 0x000fe400090f1439 */
[----:B------:R-:W-:-:S02]  /*4f60*/  LEA.HI.X R61, R37, UR10, R61, 0x2, P0 ;  /* 0x0000000a253d7c11 */ /* 0x000fc400080f143d */
[----:B------:R-:W-:Y:S02]  /*4f70*/  LEA.HI.X R63, R26, UR10, R63, 0x2, P1 ;  /* 0x0000000a1a3f7c11 */ /* 0x000fe400088f143f */
[----:B------:R-:W-:Y:S02]  /*4f80*/  SHF.R.S32.HI R65, RZ, 0x1f, R27 ;  /* 0x0000001fff417819 */ /* 0x000fe4000001141b */
[----:B------:R-:W-:Y:S02]  /*4f90*/  LEA R66, P2, R27, UR4, 0x2 ;  /* 0x000000041b427c11 */ /* 0x000fe4000f8410ff */
[----:B------:R-:W-:Y:S02]  /*4fa0*/  SHF.R.S32.HI R69, RZ, 0x1f, R25 ;  /* 0x0000001fff457819 */ /* 0x000fe40000011419 */
[----:B------:R-:W-:Y:S02]  /*4fb0*/  LEA R70, P0, R25, UR4, 0x2 ;  /* 0x0000000419467c11 */ /* 0x000fe4000f8010ff */
[----:B------:R-:W-:-:S02]  /*4fc0*/  SHF.R.S32.HI R71, RZ, 0x1f, R22 ;  /* 0x0000001fff477819 */ /* 0x000fc40000011416 */
[----:B------:R-:W-:Y:S02]  /*4fd0*/  LEA R72, P1, R22, UR4, 0x2 ;  /* 0x0000000416487c11 */ /* 0x000fe4000f8210ff */
[----:B------:R-:W-:Y:S02]  /*4fe0*/  SHF.R.S32.HI R67, RZ, 0x1f, R24 ;  /* 0x0000001fff437819 */ /* 0x000fe40000011418 */
[----:B------:R-:W-:Y:S02]  /*4ff0*/  LEA R68, P3, R24, UR4, 0x2 ;  /* 0x0000000418447c11 */ /* 0x000fe4000f8610ff */
[----:B------:R-:W-:Y:S02]  /*5000*/  LEA.HI.X R65, R27, UR10, R65, 0x2, P2 ;  /* 0x0000000a1b417c11 */ /* 0x000fe400090f1441 */
[----:B------:R-:W-:Y:S02]  /*5010*/  LEA.HI.X R69, R25, UR10, R69, 0x2, P0 ;  /* 0x0000000a19457c11 */ /* 0x000fe400080f1445 */
[----:B------:R-:W-:-:S02]  /*5020*/  LEA.HI.X R71, R22, UR10, R71, 0x2, P1 ;  /* 0x0000000a16477c11 */ /* 0x000fc400088f1447 */
[----:B------:R-:W-:Y:S02]  /*5030*/  IADD3 R6, P2, R6, c[0x0][0x168], RZ ;  /* 0x00005a0006067a10 */ /* 0x000fe40007f5e0ff */
[----:B------:R-:W-:Y:S02]  /*5040*/  IADD3 R9, P1, R9, c[0x0][0x168], RZ ;  /* 0x00005a0009097a10 */ /* 0x000fe40007f3e0ff */
[----:B------:R-:W-:Y:S02]  /*5050*/  IADD3 R10, P0, R10, c[0x0][0x168], RZ ;  /* 0x00005a000a0a7a10 */ /* 0x000fe40007f1e0ff */
[----:B------:R-:W-:Y:S02]  /*5060*/  IADD3 R11, P4, R11, c[0x0][0x168], RZ ;  /* 0x00005a000b0b7a10 */ /* 0x000fe40007f9e0ff */
[----:B------:R-:W-:Y:S02]  /*5070*/  LEA.HI.X R67, R24, UR10, R67, 0x2, P3 ;  /* 0x0000000a18437c11 */ /* 0x000fe400098f1443 */
[----:B------:R-:W-:-:S02]  /*5080*/  LOP3.LUT R24, R0, 0x64, RZ, 0xfc, !PT ;  /* 0x0000006400187812 */ /* 0x000fc400078efcff */
[C---:B------:R-:W-:Y:S02]  /*5090*/  LOP3.LUT R25, R0.reuse, 0x60, RZ, 0xfc, !PT ;  /* 0x0000006000197812 */ /* 0x040fe400078efcff */
[----:B------:R-:W-:Y:S02]  /*50a0*/  LOP3.LUT R22, R0, 0x5c, RZ, 0xfc, !PT ;  /* 0x0000005c00167812 */ /* 0x000fe400078efcff */
[----:B------:R-:W-:Y:S02]  /*50b0*/  IADD3.X R14, R14, c[0x0][0x16c], RZ, P2, !PT ;  /* 0x00005b000e0e7a10 */ /* 0x000fe400017fe4ff */
[----:B------:R-:W-:Y:S02]  /*50c0*/  IADD3.X R16, R16, c[0x0][0x16c], RZ, P1, !PT ;  /* 0x00005b0010107a10 */ /* 0x000fe40000ffe4ff */
[----:B------:R-:W-:Y:S02]  /*50d0*/  IADD3.X R17, R17, c[0x0][0x16c], RZ, P0, !PT ;  /* 0x00005b0011117a10 */ /* 0x000fe400007fe4ff */
[----:B------:R-:W-:-:S02]  /*50e0*/  IADD3.X R18, R18, c[0x0][0x16c], RZ, P4, !PT ;  /* 0x00005b0012127a10 */ /* 0x000fc400027fe4ff */
[----:B------:R-:W-:Y:S02]  /*50f0*/  IADD3 R12, P5, R12, c[0x0][0x168], RZ ;  /* 0x00005a000c0c7a10 */ /* 0x000fe40007fbe0ff */
[----:B------:R-:W-:Y:S02]  /*5100*/  IADD3 R13, P3, R13, c[0x0][0x168], RZ ;  /* 0x00005a000d0d7a10 */ /* 0x000fe40007f7e0ff */
[----:B------:R-:W-:Y:S02]  /*5110*/  IADD3 R56, P2, R56, c[0x0][0x168], RZ ;  /* 0x00005a0038387a10 */ /* 0x000fe40007f5e0ff */
[----:B------:R-:W-:Y:S02]  /*5120*/  IADD3 R58, P1, R58, c[0x0][0x168], RZ ;  /* 0x00005a003a3a7a10 */ /* 0x000fe40007f3e0ff */
[----:B------:R-:W-:Y:S02]  /*5130*/  IADD3 R60, P0, R60, c[0x0][0x168], RZ ;  /* 0x00005a003c3c7a10 */ /* 0x000fe40007f1e0ff */
[----:B------:R-:W-:Y:S01]  /*5140*/  IADD3 R62, P4, R62, c[0x0][0x168], RZ ;  /* 0x00005a003e3e7a10 */ /* 0x000fe20007f9e0ff */
[----:B------:R-:W-:Y:S01]  /*5150*/  IMAD R106, R24, c[0x0][0x188], RZ ;  /* 0x00006200186a7a24 */ /* 0x000fe200078e02ff */
[C---:B------:R-:W-:Y:S01]  /*5160*/  LOP3.LUT R24, R0.reuse, 0x54, RZ, 0xfc, !PT ;  /* 0x0000005400187812 */ /* 0x040fe200078efcff */
[----:B------:R-:W-:Y:S01]  /*5170*/  IMAD R105, R25, c[0x0][0x188], RZ ;  /* 0x0000620019697a24 */ /* 0x000fe200078e02ff */
[----:B------:R-:W-:Y:S01]  /*5180*/  LOP3.LUT R25, R0, 0x50, RZ, 0xfc, !PT ;  /* 0x0000005000197812 */ /* 0x000fe200078efcff */
[----:B------:R-:W-:Y:S01]  /*5190*/  IMAD R104, R22, c[0x0][0x188], RZ ;  /* 0x0000620016687a24 */ /* 0x000fe200078e02ff */
[----:B------:R-:W-:-:S02]  /*51a0*/  LOP3.LUT R22, R0, 0x4c, RZ, 0xfc, !PT ;  /* 0x0000004c00167812 */ /* 0x000fc400078efcff */
[----:B------:R-:W-:Y:S02]  /*51b0*/  IADD3.X R19, R19, c[0x0][0x16c], RZ, P5, !PT ;  /* 0x00005b0013137a10 */ /* 0x000fe40002ffe4ff */
[----:B------:R-:W-:Y:S02]  /*51c0*/  IADD3.X R20, R20, c[0x0][0x16c], RZ, P3, !PT ;  /* 0x00005b0014147a10 */ /* 0x000fe40001ffe4ff */
        /* <DEDUP_REMOVED lines=11> */
[----:B------:R-:W-:Y:S01]  /*5280*/  IADD3.X R63, R63, c[0x0][0x16c], RZ, P5, !PT ;  /* 0x00005b003f3f7a10 */ /* 0x000fe20002ffe4ff */
[----:B------:R-:W-:Y:S01]  /*5290*/  IMAD R101, R25, c[0x0][0x188], RZ ;  /* 0x0000620019657a24 */ /* 0x000fe200078e02ff */
[----:B------:R-:W-:Y:S01]  /*52a0*/  IADD3.X R65, R65, c[0x0][0x16c], RZ, P3, !PT ;  /* 0x00005b0041417a10 */ /* 0x000fe20001ffe4ff */
[----:B------:R-:W-:Y:S01]  /*52b0*/  IMAD R100, R22, c[0x0][0x188], RZ ;  /* 0x0000620016647a24 */ /* 0x000fe200078e02ff */
[----:B------:R-:W-:-:S02]  /*52c0*/  IADD3.X R67, R67, c[0x0][0x16c], RZ, P2, !PT ;  /* 0x00005b0043437a10 */ /* 0x000fc400017fe4ff */
[----:B------:R-:W-:Y:S02]  /*52d0*/  IADD3.X R69, R69, c[0x0][0x16c], RZ, P1, !PT ;  /* 0x00005b0045457a10 */ /* 0x000fe40000ffe4ff */
[----:B------:R-:W-:Y:S02]  /*52e0*/  IADD3.X R71, R71, c[0x0][0x16c], RZ, P0, !PT ;  /* 0x00005b0047477a10 */ /* 0x000fe400007fe4ff */
[----:B------:R-:W-:Y:S01]  /*52f0*/  IADD3.X R74, R74, c[0x0][0x164], RZ, P4, !PT ;  /* 0x000059004a4a7a10 */ /* 0x000fe200027fe4ff */
[----:B------:R-:W-:Y:S02]  /*5300*/  UMOV UR4, URZ ;  /* 0x0000003f00047c82 */ /* 0x000fe40008000000 */
[----:B------:R-:W-:Y:S02]  /*5310*/  UMOV UR10, 0x1 ;  /* 0x00000001000a7882 */ /* 0x000fe40000000000 */
.L_x_1:
[----:B------:R-:W-:-:S04]  /*5320*/  DEPBAR.LE SB0, 0x2 ;  /* 0x000080800000791a */ /* 0x000fc80000000000 */
[----:B------:R-:W-:Y:S01]  /*5330*/  UIADD3 UR5, UR5, 0x1, URZ ;  /* 0x0000000105057890 */ /* 0x000fe2000fffe03f */
[----:B------:R-:W-:Y:S01]  /*5340*/  BAR.SYNC.DEFER_BLOCKING 0x0 ;  /* 0x0000000000007b1d */ /* 0x000fe20000010000 */
[----:B------:R-:W-:Y:S01]  /*5350*/  UISETP.GE.AND UP1, UPT, UR4, UR12, UPT ;  /* 0x0000000c0400728c */ /* 0x000fe2000bf26270 */
[----:B------:R-:W-:Y:S01]  /*5360*/  ISETP.GE.AND P0, PT, R0, UR9, PT ;  /* 0x0000000900007c0c */ /* 0x000fe2000bf06270 */
[----:B------:R-:W-:Y:S02]  /*5370*/  UISETP.GT.AND UP0, UPT, UR5, 0x1, UPT ;  /* 0x000000010500788c */ /* 0x000fe4000bf04270 */
[----:B------:R-:W-:Y:S02]  /*5380*/  UIADD3 UR10, UR10, 0x1, URZ ;  /* 0x000000010a0a7890 */ /* 0x000fe4000fffe03f */
[----:B------:R-:W-:Y:S01]  /*5390*/  USEL UR5, UR5, URZ, !UP0 ;  /* 0x0000003f05057287 */ /* 0x000fe2000c000000 */
[----:B------:R-:W-:Y:S01]  /*53a0*/  PLOP3.LUT P2, PT, PT, PT, UP1, 0x40, 0x0 ;  /* 0x000000000000781c */ /* 0x000fe20003f4e818 */
[----:B------:R-:W-:Y:S01]  /*53b0*/  UISETP.GT.AND UP0, UPT, UR10, 0x1, UPT ;  /* 0x000000010a00788c */ /* 0x000fe2000bf04270 */
[----:B------:R-:W-:Y:S01]  /*53c0*/  PLOP3.LUT P3, PT, PT, PT, UP1, 0x40, 0x0 ;  /* 0x000000000000781c */ /* 0x000fe20003f6e818 */
[----:B------:R-:W-:-:S02]  /*53d0*/  UIADD3 UR4, UR4, 0x1, URZ ;  /* 0x0000000104047890 */ /* 0x000fc4000fffe03f */
[----:B------:R-:W-:Y:S01]  /*53e0*/  IMAD.U32 R21, RZ, RZ, UR5 ;  /* 0x00000005ff157e24 */ /* 0x000fe2000f8e00ff */
[----:B------:R-:W-:Y:S01]  /*53f0*/  USEL UR10, UR10, URZ, !UP0 ;  /* 0x0000003f0a0a7287 */ /* 0x000fe2000c000000 */
[----:B------:R-:W-:Y:S01]  /*5400*/  IMAD.U32 R22, RZ, RZ, UR5 ;  /* 0x00000005ff167e24 */ /* 0x000fe2000f8e00ff */
[----:B------:R-:W-:Y:S01]  /*5410*/  UISETP.NE.U32.AND UP0, UPT, UR8, UR4, UPT ;  /* 0x000000040800728c */ /* 0x000fe2000bf05070 */
[----:B------:R-:W-:Y:S02]  /*5420*/  IMAD.U32 R4, RZ, RZ, UR5 ;  /* 0x00000005ff047e24 */ /* 0x000fe4000f8e00ff */
[----:B------:R-:W-:Y:S02]  /*5430*/  IMAD R21, R21, 0x10000, R77 ;  /* 0x0001000015157824 */ /* 0x000fe400078e024d */
[----:B------:R-:W-:Y:S02]  /*5440*/  IMAD R22, R22, 0x10000, R92 ;  /* 0x0001000016167824 */ /* 0x000fe400078e025c */
[----:B------:R-:W-:Y:S01]  /*5450*/  IMAD R4, R4, 0x8000, R76 ;  /* 0x0000800004047824 */ /* 0x000fe200078e024c */
[----:B------:R-:W-:Y:S01]  /*5460*/  LDS R48, [R21] ;  /* 0x0000000015307984 */ /* 0x000fe20000000800 */
[----:B------:R-:W-:-:S03]  /*5470*/  IMAD.U32 R5, RZ, RZ, UR5 ;  /* 0x00000005ff057e24 */ /* 0x000fc6000f8e00ff */
[----:B------:R-:W-:Y:S01]  /*5480*/  LDS R50, [R21+0x800] ;  /* 0x0008000015327984 */ /* 0x000fe20000000800 */
[----:B------:R-:W-:-:S03]  /*5490*/  IMAD R5, R5, 0x8000, R91 ;  /* 0x0000800005057824 */ /* 0x000fc600078e025b */
[----:B------:R-:W-:Y:S04]  /*54a0*/  LDS R49, [R22] ;  /* 0x0000000016317984 */ /* 0x000fe80000000800 */
[----:B------:R-:W-:Y:S04]  /*54b0*/  LDS R51, [R22+0x800] ;  /* 0x0008000016337984 */ /* 0x000fe80000000800 */
[----:B------:R-:W1:Y:S04]  /*54c0*/  LDSM.16.M88.4 R36, [R4+0x20000] ;  /* 0x020000000424783b */ /* 0x000e680000000200 */
[----:B------:R-:W2:Y:S04]  /*54d0*/  LDSM.16.M88.4 R24, [R4+0x24000] ;  /* 0x024000000418783b */ /* 0x000ea80000000200 */
[----:B------:R-:W-:Y:S04]  /*54e0*/  LDS R52, [R21+0xf000] ;  /* 0x00f0000015347984 */ /* 0x000fe80000000800 */
[----:B------:R-:W-:Y:S04]  /*54f0*/  LDS R54, [R21+0xf800] ;  /* 0x00f8000015367984 */ /* 0x000fe80000000800 */
[----:B------:R-:W-:Y:S04]  /*5500*/  LDS R53, [R22+0xf000] ;  /* 0x00f0000016357984 */ /* 0x000fe80000000800 */
[----:B------:R-:W-:Y:S01]  /*5510*/  LDS R55, [R22+0xf800] ;  /* 0x00f8000016377984 */ /* 0x000fe20000000800 */
[C---:B-1----:R-:W-:Y:S08]  /*5520*/  HMMA.1688.F32.TF32 R40, R48.reuse, R36, R40 ;  /* 0x000000243028723c */ /* 0x042ff00000081028 */
[----:B--2---:R-:W-:Y:S01]  /*5530*/  HMMA.1688.F32.TF32 R44, R48, R24, R44 ;  /* 0x00000018302c723c */ /* 0x004fe2000008102c */
[----:B------:R-:W-:Y:S04]  /*5540*/  LDS R48, [R21+0x100] ;  /* 0x0001000015307984 */ /* 0x000fe80000000800 */
[----:B------:R-:W-:Y:S04]  /*5550*/  LDS R50, [R21+0x900] ;  /* 0x0009000015327984 */ /* 0x000fe80000000800 */
[----:B------:R-:W-:Y:S04]  /*5560*/  LDS R49, [R22+0x100] ;  /* 0x0001000016317984 */ /* 0x000fe80000000800 */
[----:B------:R-:W1:Y:S02]  /*5570*/  LDS R51, [R22+0x900] ;  /* 0x0009000016337984 */ /* 0x000e640000000800 */
[C---:B-1----:R-:W-:Y:S08]  /*5580*/  HMMA.1688.F32.TF32 R32, R48.reuse, R36, R32 ;  /* 0x000000243020723c */ /* 0x042ff00000081020 */
[----:B------:R-:W-:Y:S01]  /*5590*/  HMMA.1688.F32.TF32 R28, R48, R24, R28 ;  /* 0x00000018301c723c */ /* 0x000fe2000008101c */
        /* <DEDUP_REMOVED lines=10> */
[C---:B-1----:R-:W-:Y:S02]  /*5640*/  HMMA.1688.F32.TF32 R36, R48.reuse, R38, R32 ;  /* 0x000000263024723c */ /* 0x042fe40000081020 */
[----:B------:R-:W-:Y:S06]  /*5650*/  LDSM.16.M88.4 R32, [R5+0x24000] ;  /* 0x024000000520783b */ /* 0x000fec0000000200 */
[----:B------:R-:W-:Y:S01]  /*5660*/  HMMA.1688.F32.TF32 R24, R48, R26, R28 ;  /* 0x0000001a3018723c */ /* 0x000fe2000008101c */
[----:B------:R-:W-:Y:S04]  /*5670*/  LDS R28, [R21+0x2000] ;  /* 0x00200000151c7984 */ /* 0x000fe80000000800 */
[----:B------:R-:W-:Y:S04]  /*5680*/  LDS R30, [R21+0x2800] ;  /* 0x00280000151e7984 */ /* 0x000fe80000000800 */
[----:B------:R-:W-:Y:S04]  /*5690*/  LDS R29, [R22+0x2000] ;  /* 0x00200000161d7984 */ /* 0x000fe80000000800 */
[----:B------:R-:W1:Y:S04]  /*56a0*/  LDS R31, [R22+0x2800] ;  /* 0x00280000161f7984 */ /* 0x000e680000000800 */
[----:B------:R-:W2:Y:S01]  /*56b0*/  LDSM.16.M88.4 R48, [R5+0x20000] ;  /* 0x020000000530783b */ /* 0x000ea20000000200 */
[C---:B-1----:R-:W-:Y:S08]  /*56c0*/  HMMA.1688.F32.TF32 R44, R28.reuse, R32, R44 ;  /* 0x000000201c2c723c */ /* 0x042ff0000008102c */
[-C--:B--2---:R-:W-:Y:S01]  /*56d0*/  HMMA.1688.F32.TF32 R40, R28, R48.reuse, R40 ;  /* 0x000000301c28723c */ /* 0x084fe20000081028 */
        /* <DEDUP_REMOVED lines=17> */
[----:B------:R-:W-:Y:S04]  /*57f0*/  LDS R36, [R21+0x4000] ;  /* 0x0040000015247984 */ /* 0x000fe80000000800 */
[----:B------:R-:W-:Y:S02]  /*5800*/  LDS R38, [R21+0x4800] ;  /* 0x0048000015267984 */ /* 0x000fe40000000800 */
[----:B------:R-:W-:Y:S02]  /*5810*/  HMMA.1688.F32.TF32 R32, R28, R34, R24 ;  /* 0x000000221c20723c */ /* 0x000fe40000081018 */
[----:B------:R-:W-:Y:S04]  /*5820*/  LDS R37, [R22+0x4000] ;  /* 0x0040000016257984 */ /* 0x000fe80000000800 */
[----:B------:R-:W-:Y:S04]  /*5830*/  LDS R39, [R22+0x4800] ;  /* 0x0048000016277984 */ /* 0x000fe80000000800 */
[----:B------:R-:W1:Y:S04]  /*5840*/  LDSM.16.M88.4 R28, [R4+0x20080] ;  /* 0x02008000041c783b */ /* 0x000e680000000200 */
[----:B------:R-:W2:Y:S01]  /*5850*/  LDSM.16.M88.4 R24, [R4+0x24080] ;  /* 0x024080000418783b */ /* 0x000ea20000000200 */
        /* <DEDUP_REMOVED lines=102> */
[----:B------:R-:W1:Y:S04]  /*5ec0*/  LDSM.16.M88.4 R32, [R4+0x20180] ;  /* 0x020180000420783b */ /* 0x000e680000000200 */
[----:B------:R2:W3:Y:S02]  /*5ed0*/  LDSM.16.M88.4 R48, [R4+0x24180] ;  /* 0x024180000430783b */ /* 0x0004e40000000200 */
[----:B--2---:R-:W-:-:S04]  /*5ee0*/  LOP3.LUT R4, R0, 0x4, RZ, 0xfc, !PT ;  /* 0x0000000400047812 */ /* 0x004fc800078efcff */
[----:B------:R-:W-:-:S04]  /*5ef0*/  ISETP.GE.AND P1, PT, R4, UR9, PT ;  /* 0x0000000904007c0c */ /* 0x000fc8000bf26270 */
[----:B------:R-:W-:Y:S01]  /*5f00*/  SEL R4, RZ, 0x4, P1 ;  /* 0x00000004ff047807 */ /* 0x000fe20000800000 */
[C---:B-1----:R-:W-:Y:S08]  /*5f10*/  HMMA.1688.F32.TF32 R40, R36.reuse, R32, R40 ;  /* 0x000000202428723c */ /* 0x042ff00000081028 */
[----:B---3--:R-:W-:Y:S01]  /*5f20*/  HMMA.1688.F32.TF32 R44, R36, R48, R44 ;  /* 0x00000030242c723c */ /* 0x008fe2000008102c */
        /* <DEDUP_REMOVED lines=23> */
[----:B------:R2:W3:Y:S02]  /*60a0*/  LDSM.16.M88.4 R24, [R5+0x24180] ;  /* 0x024180000518783b */ /* 0x0004e40000000200 */
[----:B--2---:R-:W-:-:S02]  /*60b0*/  SEL R5, RZ, 0x4, P0 ;  /* 0x00000004ff057807 */ /* 0x004fc40000000000 */
[----:B------:R-:W-:Y:S02]  /*60c0*/  PLOP3.LUT P0, PT, PT, PT, UP1, 0x40, 0x0 ;  /* 0x000000000000781c */ /* 0x000fe40003f0e818 */
[----:B------:R-:W-:Y:S02]  /*60d0*/  SEL R5, R5, RZ, P2 ;  /* 0x000000ff05057207 */ /* 0x000fe40001000000 */
[----:B------:R-:W-:Y:S02]  /*60e0*/  SEL R4, R4, RZ, P0 ;  /* 0x000000ff04047207 */ /* 0x000fe40000000000 */
[----:B------:R-:W-:Y:S02]  /*60f0*/  ISETP.NE.U32.AND P0, PT, R5, RZ, PT ;  /* 0x000000ff0500720c */ /* 0x000fe40003f05070 */
[----:B------:R-:W-:Y:S01]  /*6100*/  ISETP.NE.U32.AND P1, PT, R4, RZ, PT ;  /* 0x000000ff0400720c */ /* 0x000fe20003f25070 */
[----:B------:R-:W-:-:S04]  /*6110*/  IMAD.U32 R4, RZ, RZ, UR10 ;  /* 0x0000000aff047e24 */ /* 0x000fc8000f8e00ff */
[----:B------:R-:W-:Y:S01]  /*6120*/  IMAD R4, R4, 0x10000, R2 ;  /* 0x0001000004047824 */ /* 0x000fe200078e0202 */
[C---:B-1----:R-:W-:Y:S08]  /*6130*/  HMMA.1688.F32.TF32 R40, R36.reuse, R32, R40 ;  /* 0x000000202428723c */ /* 0x042ff00000081028 */
[----:B---3--:R-:W-:Y:S01]  /*6140*/  HMMA.1688.F32.TF32 R44, R36, R24, R44 ;  /* 0x00000018242c723c */ /* 0x008fe2000008102c */
[----:B------:R-:W-:Y:S04]  /*6150*/  LDS R36, [R21+0xe100] ;  /* 0x00e1000015247984 */ /* 0x000fe80000000800 */
[----:B------:R-:W-:Y:S04]  /*6160*/  LDS R38, [R21+0xe900] ;  /* 0x00e9000015267984 */ /* 0x000fe80000000800 */
[----:B------:R-:W-:Y:S04]  /*6170*/  LDS R37, [R22+0xe100] ;  /* 0x00e1000016257984 */ /* 0x000fe80000000800 */
[----:B------:R-:W1:Y:S03]  /*6180*/  LDS R39, [R22+0xe900] ;  /* 0x00e9000016277984 */ /* 0x000e660000000800 */
[C---:B------:R-:W-:Y:S08]  /*6190*/  HMMA.1688.F32.TF32 R40, R52.reuse, R34, R40 ;  /* 0x000000223428723c */ /* 0x040ff00000081028 */
[----:B------:R-:W-:Y:S08]  /*61a0*/  HMMA.1688.F32.TF32 R44, R52, R26, R44 ;  /* 0x0000001a342c723c */ /* 0x000ff0000008102c */
[C---:B-1----:R-:W-:Y:S08]  /*61b0*/  HMMA.1688.F32.TF32 R28, R36.reuse, R32, R28 ;  /* 0x00000020241c723c */ /* 0x042ff0000008101c */
[----:B------:R-:W-:Y:S01]  /*61c0*/  HMMA.1688.F32.TF32 R48, R36, R24, R48 ;  /* 0x000000182430723c */ /* 0x000fe20000081030 */
[----:B------:R-:W-:Y:S04]  /*61d0*/  LDS R36, [R21+0xf100] ;  /* 0x00f1000015247984 */ /* 0x000fe80000000800 */
[----:B------:R1:W-:Y:S02]  /*61e0*/  LDS R38, [R21+0xf900] ;  /* 0x00f9000015267984 */ /* 0x0003e40000000800 */
[----:B------:R-:W-:-:S02]  /*61f0*/  IMAD.MOV.U32 R24, RZ, RZ, R75 ;  /* 0x000000ffff187224 */ /* 0x000fc400078e004b */
[----:B------:R-:W-:Y:S01]  /*6200*/  LDS R37, [R22+0xf100] ;  /* 0x00f1000016257984 */ /* 0x000fe20000000800 */
[----:B------:R-:W-:Y:S02]  /*6210*/  IMAD.MOV.U32 R25, RZ, RZ, R74 ;  /* 0x000000ffff197224 */ /* 0x000fe400078e004a */
[----:B------:R-:W-:Y:S01]  /*6220*/  IMAD.U32 R75, RZ, RZ, UR6 ;  /* 0x00000006ff4b7e24 */ /* 0x000fe2000f8e00ff */
[----:B------:R2:W3:Y:S01]  /*6230*/  LDS R39, [R22+0xf900] ;  /* 0x00f9000016277984 */ /* 0x0004e20000000800 */
[C---:B-1----:R-:W-:Y:S02]  /*6240*/  LOP3.LUT R21, R0.reuse, 0x8, RZ, 0xfc, !PT ;  /* 0x0000000800157812 */ /* 0x042fe400078efcff */
[----:B--2---:R-:W-:Y:S01]  /*6250*/  LOP3.LUT R22, R0, 0x38, RZ, 0xfc, !PT ;  /* 0x0000003800167812 */ /* 0x004fe200078efcff */
[C---:B---3--:R-:W-:Y:S08]  /*6260*/  HMMA.1688.F32.TF32 R32, R36.reuse, R34, R28 ;  /* 0x000000222420723c */ /* 0x048ff0000008101c */
[----:B------:R-:W-:Y:S01]  /*6270*/  HMMA.1688.F32.TF32 R28, R36, R26, R48 ;  /* 0x0000001a241c723c */ /* 0x000fe20000081030 */
[----:B------:R-:W-:Y:S06]  /*6280*/  BAR.SYNC.DEFER_BLOCKING 0x0 ;  /* 0x0000000000007b1d */ /* 0x000fec0000010000 */
[----:B------:R-:W-:-:S02]  /*6290*/  IADD3 R26, P2, R124, R24, RZ ;  /* 0x000000187c1a7210 */ /* 0x000fc40007f5e0ff */
[----:B------:R-:W-:-:S03]  /*62a0*/  LOP3.LUT R36, R0, 0x7c, RZ, 0xfc, !PT ;  /* 0x0000007c00247812 */ /* 0x000fc600078efcff */
[----:B------:R-:W-:Y:S01]  /*62b0*/  IMAD.X R27, R25, 0x1, R90, P2 ;  /* 0x00000001191b7824 */ /* 0x000fe200010e065a */
[----:B------:R-:W-:Y:S01]  /*62c0*/  PLOP3.LUT P2, PT, PT, PT, UP1, 0x40, 0x0 ;  /* 0x000000000000781c */ /* 0x000fe20003f4e818 */
[----:B------:R-:W-:-:S03]  /*62d0*/  IMAD R36, R36, c[0x0][0x188], RZ ;  /* 0x0000620024247a24 */ /* 0x000fc600078e02ff */
[----:B------:R-:W-:Y:S01]  /*62e0*/  @!PT LDS RZ, [RZ] ;  /* 0x00000000fffff984 */ /* 0x000fe20000000800 */
[----:B------:R-:W-:Y:S01]  /*62f0*/  @!PT LDS RZ, [RZ] ;  /* 0x00000000fffff984 */ /* 0x000fe20000000800 */
[----:B------:R-:W-:Y:S01]  /*6300*/  @!PT LDS RZ, [RZ] ;  /* 0x00000000fffff984 */ /* 0x000fe20000000800 */
[----:B------:R1:W-:Y:S02]  /*6310*/  LDGSTS.E [R4], [R26.64], P0 ;  /* 0x000000001a047fae */ /* 0x0003e4000812184e */
[----:B-1----:R-:W-:-:S05]  /*6320*/  IADD3 R26, P0, R123, R24, RZ ;  /* 0x000000187b1a7210 */ /* 0x002fca0007f1e0ff */
[----:B------:R-:W-:Y:S01]  /*6330*/  IMAD.X R27, R25, 0x1, R89, P0 ;  /* 0x00000001191b7824 */ /* 0x000fe200000e0659 */
[----:B------:R-:W-:Y:S02]  /*6340*/  ISETP.GE.AND P0, PT, R21, UR9, PT ;  /* 0x0000000915007c0c */ /* 0x000fe4000bf06270 */
[----:B------:R-:W-:Y:S02]  /*6350*/  LOP3.LUT R21, R0, 0xc, RZ, 0xfc, !PT ;  /* 0x0000000c00157812 */ /* 0x000fe400078efcff */
[----:B------:R1:W-:Y:S01]  /*6360*/  LDGSTS.E [R4+0x800], [R26.64], P1 ;  /* 0x008000001a047fae */ /* 0x0003e2000892184e */
[----:B------:R-:W-:Y:S02]  /*6370*/  PLOP3.LUT P1, PT, PT, PT, UP1, 0x40, 0x0 ;  /* 0x000000000000781c */ /* 0x000fe40003f2e818 */
[----:B------:R-:W-:Y:S02]  /*6380*/  SEL R5, RZ, 0x4, P0 ;  /* 0x00000004ff057807 */ /* 0x000fe40000000000 */
[----:B------:R-:W-:-:S02]  /*6390*/  ISETP.GE.AND P0, PT, R21, UR9, PT ;  /* 0x0000000915007c0c */ /* 0x000fc4000bf06270 */
[----:B------:R-:W-:Y:S02]  /*63a0*/  SEL R5, R5, RZ, P1 ;  /* 0x000000ff05057207 */ /* 0x000fe40000800000 */
[----:B------:R-:W-:Y:S02]  /*63b0*/  LOP3.LUT R21, R0, 0x10, RZ, 0xfc, !PT ;  /* 0x0000001000157812 */ /* 0x000fe400078efcff */
[----:B------:R-:W-:Y:S02]  /*63c0*/  ISETP.NE.U32.AND P1, PT, R5, RZ, PT ;  /* 0x000000ff0500720c */ /* 0x000fe40003f25070 */
[----:B------:R-:W-:Y:S02]  /*63d0*/  SEL R5, RZ, 0x4, P0 ;  /* 0x00000004ff057807 */ /* 0x000fe40000000000 */
[----:B-1----:R-:W-:Y:S02]  /*63e0*/  IADD3 R26, P0, R122, R24, RZ ;  /* 0x000000187a1a7210 */ /* 0x002fe40007f1e0ff */
[----:B------:R-:W-:-:S03]  /*63f0*/  SEL R5, R5, RZ, P2 ;  /* 0x000000ff05057207 */ /* 0x000fc60001000000 */
[----:B------:R-:W-:Y:S01]  /*6400*/  IMAD.X R27, R25, 0x1, R88, P0 ;  /* 0x00000001191b7824 */ /* 0x000fe200000e0658 */
[----:B------:R-:W-:-:S04]  /*6410*/  ISETP.NE.U32.AND P2, PT, R5, RZ, PT ;  /* 0x000000ff0500720c */ /* 0x000fc80003f45070 */
[----:B------:R1:W-:Y:S01]  /*6420*/  LDGSTS.E [R4+0x1000], [R26.64], P1 ;  /* 0x010000001a047fae */ /* 0x0003e2000892184e */
[----:B------:R-:W-:Y:S02]  /*6430*/  PLOP3.LUT P1, PT, PT, PT, UP1, 0x40, 0x0 ;  /* 0x000000000000781c */ /* 0x000fe40003f2e818 */
[----:B-1----:R-:W-:-:S05]  /*6440*/  IADD3 R26, P0, R121, R24, RZ ;  /* 0x00000018791a7210 */ /* 0x002fca0007f1e0ff */
[----:B------:R-:W-:Y:S01]  /*6450*/  IMAD.X R27, R25, 0x1, R87, P0 ;  /* 0x00000001191b7824 */ /* 0x000fe200000e0657 */
[----:B------:R-:W-:Y:S02]  /*6460*/  ISETP.GE.AND P0, PT, R21, UR9, PT ;  /* 0x0000000915007c0c */ /* 0x000fe4000bf06270 */
[----:B------:R-:W-:Y:S02]  /*6470*/  LOP3.LUT R21, R0, 0x14, RZ, 0xfc, !PT ;  /* 0x0000001400157812 */ /* 0x000fe400078efcff */
[----:B------:R-:W-:Y:S01]  /*6480*/  SEL R5, RZ, 0x4, P0 ;  /* 0x00000004ff057807 */ /* 0x000fe20000000000 */
[----:B------:R1:W-:Y:S01]  /*6490*/  LDGSTS.E [R4+0x1800], [R26.64], P2 ;  /* 0x018000001a047fae */ /* 0x0003e2000912184e */
[----:B------:R-:W-:Y:S02]  /*64a0*/  ISETP.GE.AND P0, PT, R21, UR9, PT ;  /* 0x0000000915007c0c */ /* 0x000fe4000bf06270 */
[----:B------:R-:W-:Y:S02]  /*64b0*/  SEL R5, R5, RZ, P1 ;  /* 0x000000ff05057207 */ /* 0x000fe40000800000 */
[----:B------:R-:W-:-:S02]  /*64c0*/  PLOP3.LUT P2, PT, PT, PT, UP1, 0x40, 0x0 ;  /* 0x000000000000781c */ /* 0x000fc40003f4e818 */
[----:B------:R-:W-:Y:S02]  /*64d0*/  ISETP.NE.U32.AND P1, PT, R5, RZ, PT ;  /* 0x000000ff0500720c */ /* 0x000fe40003f25070 */
[----:B------:R-:W-:Y:S02]  /*64e0*/  SEL R5, RZ, 0x4, P0 ;  /* 0x00000004ff057807 */ /* 0x000fe40000000000 */
[----:B------:R-:W-:Y:S02]  /*64f0*/  LOP3.LUT R21, R0, 0x18, RZ, 0xfc, !PT ;  /* 0x0000001800157812 */ /* 0x000fe400078efcff */
        /* <DEDUP_REMOVED lines=71> */
[----:B------:R-:W-:Y:S01]  /*6970*/  ISETP.GE.AND P0, PT, R22, UR9, PT ;  /* 0x0000000916007c0c */ /* 0x000fe2000bf06270 */
[----:B-1----:R-:W-:Y:S01]  /*6980*/  IMAD.WIDE R26, R93, 0x4, R24 ;  /* 0x000000045d1a7825 */ /* 0x002fe200078e0218 */
[----:B------:R-:W-:Y:S02]  /*6990*/  SEL R21, R21, RZ, P2 ;  /* 0x000000ff15157207 */ /* 0x000fe40001000000 */
[----:B------:R-:W-:Y:S02]  /*69a0*/  SEL R5, RZ, 0x4, P0 ;  /* 0x00000004ff057807 */ /* 0x000fe40000000000 */
[----:B------:R-:W-:-:S02]  /*69b0*/  ISETP.NE.U32.AND P2, PT, R21, RZ, PT ;  /* 0x000000ff1500720c */ /* 0x000fc40003f45070 */
[----:B------:R-:W-:Y:S01]  /*69c0*/  LOP3.LUT R22, R0, 0x3c, RZ, 0xfc, !PT ;  /* 0x0000003c00167812 */ /* 0x000fe200078efcff */
[----:B------:R1:W-:Y:S01]  /*69d0*/  LDGSTS.E [R4+0x6000], [R26.64], P1 ;  /* 0x060000001a047fae */ /* 0x0003e2000892184e */
[----:B------:R-:W-:Y:S02]  /*69e0*/  PLOP3.LUT P1, PT, PT, PT, UP1, 0x40, 0x0 ;  /* 0x000000000000781c */ /* 0x000fe40003f2e818 */
[----:B------:R-:W-:Y:S02]  /*69f0*/  ISETP.GE.AND P0, PT, R22, UR9, PT ;  /* 0x0000000916007c0c */ /* 0x000fe4000bf06270 */
[----:B------:R-:W-:Y:S02]  /*6a00*/  SEL R5, R5, RZ, P1 ;  /* 0x000000ff05057207 */ /* 0x000fe40000800000 */
[----:B------:R-:W-:Y:S02]  /*6a10*/  LOP3.LUT R22, R0, 0x40, RZ, 0xfc, !PT ;  /* 0x0000004000167812 */ /* 0x000fe400078efcff */
[----:B------:R-:W-:-:S02]  /*6a20*/  ISETP.NE.U32.AND P1, PT, R5, RZ, PT ;  /* 0x000000ff0500720c */ /* 0x000fc40003f25070 */
[----:B------:R-:W-:Y:S01]  /*6a30*/  SEL R5, RZ, 0x4, P0 ;  /* 0x00000004ff057807 */ /* 0x000fe20000000000 */
[----:B-1----:R-:W-:Y:S01]  /*6a40*/  IMAD.WIDE R26, R94, 0x4, R24 ;  /* 0x000000045e1a7825 */ /* 0x002fe200078e0218 */
[----:B------:R-:W-:Y:S02]  /*6a50*/  ISETP.GE.AND P0, PT, R22, UR9, PT ;  /* 0x0000000916007c0c */ /* 0x000fe4000bf06270 */
[----:B------:R-:W-:Y:S02]  /*6a60*/  LOP3.LUT R22, R0, 0x44, RZ, 0xfc, !PT ;  /* 0x0000004400167812 */ /* 0x000fe400078efcff */
[----:B------:R1:W-:Y:S01]  /*6a70*/  LDGSTS.E [R4+0x6800], [R26.64], P2 ;  /* 0x068000001a047fae */ /* 0x0003e2000912184e */
[----:B------:R-:W-:Y:S02]  /*6a80*/  PLOP3.LUT P2, PT, PT, PT, UP1, 0x40, 0x0 ;  /* 0x000000000000781c */ /* 0x000fe40003f4e818 */
[----:B------:R-:W-:Y:S02]  /*6a90*/  SEL R21, RZ, 0x4, P0 ;  /* 0x00000004ff157807 */ /* 0x000fe40000000000 */
[----:B------:R-:W-:-:S02]  /*6aa0*/  SEL R5, R5, RZ, P2 ;  /* 0x000000ff05057207 */ /* 0x000fc40001000000 */
[----:B------:R-:W-:Y:S02]  /*6ab0*/  ISETP.GE.AND P0, PT, R22, UR9, PT ;  /* 0x0000000916007c0c */ /* 0x000fe4000bf06270 */
[----:B------:R-:W-:Y:S02]  /*6ac0*/  ISETP.NE.U32.AND P2, PT, R5, RZ, PT ;  /* 0x000000ff0500720c */ /* 0x000fe40003f45070 */
[----:B------:R-:W-:Y:S01]  /*6ad0*/  SEL R5, R21, RZ, P3 ;  /* 0x000000ff15057207 */ /* 0x000fe20001800000 */
[----:B-1----:R-:W-:Y:S01]  /*6ae0*/  IMAD.WIDE R26, R95, 0x4, R24 ;  /* 0x000000045f1a7825 */ /* 0x002fe200078e0218 */
[----:B------:R-:W-:Y:S02]  /*6af0*/  LOP3.LUT R22, R0, 0x48, RZ, 0xfc, !PT ;  /* 0x0000004800167812 */ /* 0x000fe400078efcff */
[----:B------:R-:W-:Y:S02]  /*6b00*/  ISETP.NE.U32.AND P3, PT, R5, RZ, PT ;  /* 0x000000ff0500720c */ /* 0x000fe40003f65070 */
[----:B------:R1:W-:Y:S01]  /*6b10*/  LDGSTS.E [R4+0x7000], [R26.64], P1 ;  /* 0x070000001a047fae */ /* 0x0003e2000892184e */
[----:B------:R-:W-:-:S02]  /*6b20*/  PLOP3.LUT P1, PT, PT, PT, UP1, 0x40, 0x0 ;  /* 0x000000000000781c */ /* 0x000fc40003f2e818 */
[----:B------:R-:W-:Y:S02]  /*6b30*/  SEL R5, RZ, 0x4, P0 ;  /* 0x00000004ff057807 */ /* 0x000fe40000000000 */
[----:B------:R-:W-:Y:S02]  /*6b40*/  ISETP.GE.AND P0, PT, R22, UR9, PT ;  /* 0x0000000916007c0c */ /* 0x000fe4000bf06270 */
[----:B------:R-:W-:Y:S02]  /*6b50*/  SEL R5, R5, RZ, P1 ;  /* 0x000000ff05057207 */ /* 0x000fe40000800000 */
[----:B------:R-:W-:Y:S02]  /*6b60*/  LOP3.LUT R22, R0, 0x4c, RZ, 0xfc, !PT ;  /* 0x0000004c00167812 */ /* 0x000fe400078efcff */
[----:B------:R-:W-:Y:S01]  /*6b70*/  ISETP.NE.U32.AND P1, PT, R5, RZ, PT ;  /* 0x000000ff0500720c */ /* 0x000fe20003f25070 */
[----:B-1----:R-:W-:Y:S01]  /*6b80*/  IMAD.WIDE R26, R96, 0x4, R24 ;  /* 0x00000004601a7825 */ /* 0x002fe200078e0218 */
[----:B------:R-:W-:-:S02]  /*6b90*/  SEL R5, RZ, 0x4, P0 ;  /* 0x00000004ff057807 */ /* 0x000fc40000000000 */
[----:B------:R-:W-:Y:S02]  /*6ba0*/  ISETP.GE.AND P0, PT, R22, UR9, PT ;  /* 0x0000000916007c0c */ /* 0x000fe4000bf06270 */
[----:B------:R1:W-:Y:S01]  /*6bb0*/  LDGSTS.E [R4+0x7800], [R26.64], P2 ;  /* 0x078000001a047fae */ /* 0x0003e2000912184e */
[----:B------:R-:W-:Y:S02]  /*6bc0*/  PLOP3.LUT P2, PT, PT, PT, UP1, 0x40, 0x0 ;  /* 0x000000000000781c */ /* 0x000fe40003f4e818 */
[----:B------:R-:W-:Y:S02]  /*6bd0*/  SEL R21, RZ, 0x4, P0 ;  /* 0x00000004ff157807 */ /* 0x000fe40000000000 */
[----:B------:R-:W-:Y:S02]  /*6be0*/  SEL R5, R5, RZ, P2 ;  /* 0x000000ff05057207 */ /* 0x000fe40001000000 */
[----:B------:R-:W-:Y:S02]  /*6bf0*/  LOP3.LUT R22, R0, 0x50, RZ, 0xfc, !PT ;  /* 0x0000005000167812 */ /* 0x000fe400078efcff */
[----:B------:R-:W-:-:S02]  /*6c00*/  ISETP.NE.U32.AND P2, PT, R5, RZ, PT ;  /* 0x000000ff0500720c */ /* 0x000fc40003f45070 */
[----:B------:R-:W-:Y:S01]  /*6c10*/  ISETP.GE.AND P0, PT, R22, UR9, PT ;  /* 0x0000000916007c0c */ /* 0x000fe2000bf06270 */
[----:B-1----:R-:W-:Y:S01]  /*6c20*/  IMAD.WIDE R26, R97, 0x4, R24 ;  /* 0x00000004611a7825 */ /* 0x002fe200078e0218 */
[----:B------:R-:W-:-:S04]  /*6c30*/  LOP3.LUT R22, R0, 0x54, RZ, 0xfc, !PT ;  /* 0x0000005400167812 */ /* 0x000fc800078efcff */
[----:B------:R1:W-:Y:S01]  /*6c40*/  LDGSTS.E [R4+0x8000], [R26.64], P3 ;  /* 0x080000001a047fae */ /* 0x0003e2000992184e */
[----:B------:R-:W-:-:S04]  /*6c50*/  PLOP3.LUT P3, PT, PT, PT, UP1, 0x40, 0x0 ;  /* 0x000000000000781c */ /* 0x000fc80003f6e818 */
[----:B------:R-:W-:-:S04]  /*6c60*/  SEL R5, R21, RZ, P3 ;  /* 0x000000ff15057207 */ /* 0x000fc80001800000 */
[----:B------:R-:W-:Y:S02]  /*6c70*/  ISETP.NE.U32.AND P3, PT, R5, RZ, PT ;  /* 0x000000ff0500720c */ /* 0x000fe40003f65070 */
[----:B------:R-:W-:Y:S01]  /*6c80*/  SEL R5, RZ, 0x4, P0 ;  /* 0x00000004ff057807 */ /* 0x000fe20000000000 */
[----:B-1----:R-:W-:Y:S01]  /*6c90*/  IMAD.WIDE R26, R98, 0x4, R24 ;  /* 0x00000004621a7825 */ /* 0x002fe200078e0218 */
[----:B------:R-:W-:Y:S02]  /*6ca0*/  ISETP.GE.AND P0, PT, R22, UR9, PT ;  /* 0x0000000916007c0c */ /* 0x000fe4000bf06270 */
[----:B------:R-:W-:Y:S02]  /*6cb0*/  LOP3.LUT R22, R0, 0x58, RZ, 0xfc, !PT ;  /* 0x0000005800167812 */ /* 0x000fe400078efcff */
        /* <DEDUP_REMOVED lines=9> */
[----:B------:R-:W-:Y:S02]  /*6d50*/  PLOP3.LUT P2, PT, PT, PT, UP1, 0x40, 0x0 ;  /* 0x000000000000781c */ /* 0x000fe40003f4e818 */
[----:B------:R-:W-:-:S02]  /*6d60*/  SEL R21, RZ, 0x4, P0 ;  /* 0x00000004ff157807 */ /* 0x000fc40000000000 */
[----:B------:R-:W-:Y:S02]  /*6d70*/  SEL R5, R5, RZ, P2 ;  /* 0x000000ff05057207 */ /* 0x000fe40001000000 */
[----:B------:R-:W-:Y:S02]  /*6d80*/  ISETP.GE.AND P0, PT, R22, UR9, PT ;  /* 0x0000000916007c0c */ /* 0x000fe4000bf06270 */
[----:B------:R-:W-:Y:S02]  /*6d90*/  ISETP.NE.U32.AND P2, PT, R5, RZ, PT ;  /* 0x000000ff0500720c */ /* 0x000fe40003f45070 */
[----:B------:R-:W-:Y:S01]  /*6da0*/  LOP3.LUT R22, R0, 0x60, RZ, 0xfc, !PT ;  /* 0x0000006000167812 */ /* 0x000fe200078efcff */
[----:B-1----:R-:W-:-:S05]  /*6db0*/  IMAD.WIDE R26, R100, 0x4, R24 ;  /* 0x00000004641a7825 */ /* 0x002fca00078e0218 */
        /* <DEDUP_REMOVED lines=63> */
[----:B------:R-:W1:Y:S02]  /*71b0*/  S2R R22, SR_TID.X ;  /* 0x0000000000167919 */ /* 0x000e640000002100 */
[----:B------:R-:W-:Y:S02]  /*71c0*/  SEL R21, RZ, 0x4, P0 ;  /* 0x00000004ff157807 */ /* 0x000fe40000000000 */
[----:B------:R2:W-:Y:S01]  /*71d0*/  LDGSTS.E [R4+0xd800], [R26.64], P2 ;  /* 0x0d8000001a047fae */ /* 0x0005e2000912184e */
[----:B------:R-:W-:-:S04]  /*71e0*/  PLOP3.LUT P2, PT, PT, PT, UP1, 0x40, 0x0 ;  /* 0x000000000000781c */ /* 0x000fc80003f4e818 */
[----:B------:R-:W-:-:S04]  /*71f0*/  SEL R5, R5, RZ, P2 ;  /* 0x000000ff05057207 */ /* 0x000fc80001000000 */
[----:B------:R-:W-:Y:S01]  /*7200*/  ISETP.NE.U32.AND P0, PT, R5, RZ, PT ;  /* 0x000000ff0500720c */ /* 0x000fe20003f05070 */
[----:B--2---:R-:W-:-:S05]  /*7210*/  IMAD.WIDE R26, R111, 0x4, R24 ;  /* 0x000000046f1a7825 */ /* 0x004fca00078e0218 */
[----:B------:R2:W-:Y:S01]  /*7220*/  LDGSTS.E [R4+0xe000], [R26.64], P3 ;  /* 0x0e0000001a047fae */ /* 0x0005e2000992184e */
[----:B------:R-:W-:Y:S02]  /*7230*/  PLOP3.LUT P3, PT, PT, PT, UP1, 0x40, 0x0 ;  /* 0x000000000000781c */ /* 0x000fe40003f6e818 */
[----:B-1----:R-:W-:Y:S02]  /*7240*/  LOP3.LUT R22, R22, 0x7f, RZ, 0xc0, !PT ;  /* 0x0000007f16167812 */ /* 0x002fe400078ec0ff */
[----:B------:R-:W-:Y:S01]  /*7250*/  SEL R5, R21, RZ, P3 ;  /* 0x000000ff15057207 */ /* 0x000fe20001800000 */
[----:B------:R-:W-:-:S03]  /*7260*/  IMAD.U32 R21, RZ, RZ, UR10 ;  /* 0x0000000aff157e24 */ /* 0x000fc6000f8e00ff */
[----:B------:R-:W-:Y:S01]  /*7270*/  ISETP.NE.U32.AND P2, PT, R5, RZ, PT ;  /* 0x000000ff0500720c */ /* 0x000fe20003f45070 */
[----:B------:R-:W-:Y:S02]  /*7280*/  IMAD R21, R21, 0x8000, R73 ;  /* 0x0000800015157824 */ /* 0x000fe400078e0249 */
[----:B--2---:R-:W-:-:S05]  /*7290*/  IMAD.WIDE R26, R112, 0x4, R24 ;  /* 0x00000004701a7825 */ /* 0x004fca00078e0218 */
[----:B------:R1:W-:Y:S01]  /*72a0*/  LDGSTS.E [R4+0xe800], [R26.64], P1 ;  /* 0x0e8000001a047fae */ /* 0x0003e2000892184e */
[----:B------:R-:W-:Y:S01]  /*72b0*/  PLOP3.LUT P1, PT, PT, PT, UP1, 0x40, 0x0 ;  /* 0x000000000000781c */ /* 0x000fe20003f2e818 */
[----:B-1----:R-:W-:-:S05]  /*72c0*/  IMAD.WIDE R26, R113, 0x4, R24 ;  /* 0x00000004711a7825 */ /* 0x002fca00078e0218 */
[----:B------:R1:W-:Y:S01]  /*72d0*/  LDGSTS.E [R4+0xf000], [R26.64], P0 ;  /* 0x0f0000001a047fae */ /* 0x0003e2000812184e */
[----:B------:R-:W-:Y:S01]  /*72e0*/  ISETP.GE.AND P0, PT, R22, UR9, PT ;  /* 0x0000000916007c0c */ /* 0x000fe2000bf06270 */
[----:B------:R-:W-:Y:S01]  /*72f0*/  UIADD3 UR9, UR9, -0x80, URZ ;  /* 0xffffff8009097890 */ /* 0x000fe2000fffe03f */
[----:B-1----:R-:W-:-:S05]  /*7300*/  IMAD.WIDE R26, R36, 0x4, R24 ;  /* 0x00000004241a7825 */ /* 0x002fca00078e0218 */
[----:B------:R1:W-:Y:S04]  /*7310*/  LDGSTS.E [R4+0xf800], [R26.64], P2 ;  /* 0x0f8000001a047fae */ /* 0x0003e8000912184e */
[----:B------:R-:W0:Y:S01]  /*7320*/  LDGDEPBAR ;  /* 0x00000000000079af */ /* 0x000e220000000000 */
[----:B-1----:R-:W-:-:S04]  /*7330*/  SEL R4, RZ, 0x4, P0 ;  /* 0x00000004ff047807 */ /* 0x002fc80000000000 */
[----:B------:R-:W-:-:S04]  /*7340*/  SEL R4, R4, RZ, P1 ;  /* 0x000000ff04047207 */ /* 0x000fc80000800000 */
[----:B------:R-:W-:Y:S02]  /*7350*/  ISETP.NE.U32.AND P0, PT, R4, RZ, PT ;  /* 0x000000ff0400720c */ /* 0x000fe40003f05070 */
[----:B------:R-:W-:-:S05]  /*7360*/  IADD3 R4, P1, R3, R72, RZ ;  /* 0x0000004803047210 */ /* 0x000fca0007f3e0ff */
[----:B------:R-:W-:-:S06]  /*7370*/  IMAD.X R5, R71, 0x1, R7, P1 ;  /* 0x0000000147057824 */ /* 0x000fcc00008e0607 */
[----:B------:R1:W-:Y:S02]  /*7380*/  LDGSTS.E [R21+0x20000], [R4.64], P0 ;  /* 0x2000000004157fae */ /* 0x0003e4000812184e */
[----:B-1----:R-:W-:-:S05]  /*7390*/  IADD3 R4, P1, R3, R68, RZ ;  /* 0x0000004403047210 */ /* 0x002fca0007f3e0ff */
[----:B------:R-:W-:-:S05]  /*73a0*/  IMAD.X R5, R67, 0x1, R7, P1 ;  /* 0x0000000143057824 */ /* 0x000fca00008e0607 */
        /* <DEDUP_REMOVED lines=13> */
[----:B-1----:R-:W-:Y:S02]  /*7480*/  IADD3 R4, P1, R3, R10, RZ ;  /* 0x0000000a03047210 */ /* 0x002fe40007f3e0ff */
[----:B------:R-:W-:-:S03]  /*7490*/  IADD3 R10, P5, R10, UR13, RZ ;  /* 0x0000000d0a0a7c10 */ /* 0x000fc6000ffbe0ff */
[C---:B------:R-:W-:Y:S01]  /*74a0*/  IMAD.X R5, R17.reuse, 0x1, R7, P1 ;  /* 0x0000000111057824 */ /* 0x040fe200008e0607 */
[----:B------:R-:W-:-:S04]  /*74b0*/  IADD3.X R17, R17, UR7, RZ, P5, !PT ;  /* 0x0000000711117c10 */ /* 0x000fc8000affe4ff */
[----:B------:R1:W-:Y:S02]  /*74c0*/  LDGSTS.E [R21+0x26000], [R4.64], P0 ;  /* 0x2600000004157fae */ /* 0x0003e4000812184e */
[----:B-1----:R-:W-:Y:S02]  /*74d0*/  IADD3 R4, P1, R3, R8, RZ ;  /* 0x0000000803047210 */ /* 0x002fe40007f3e0ff */
[----:B------:R-:W-:-:S03]  /*74e0*/  IADD3 R8, P3, R8, UR13, RZ ;  /* 0x0000000d08087c10 */ /* 0x000fc6000ff7e0ff */
[C---:B------:R-:W-:Y:S01]  /*74f0*/  IMAD.X R5, R15.reuse, 0x1, R7, P1 ;  /* 0x000000010f057824 */ /* 0x040fe200008e0607 */
[----:B------:R-:W-:-:S04]  /*7500*/  IADD3.X R15, R15, UR7, RZ, P3, !PT ;  /* 0x000000070f0f7c10 */ /* 0x000fc80009ffe4ff */
[----:B------:R1:W-:Y:S02]  /*7510*/  LDGSTS.E [R21+0x27000], [R4.64], P0 ;  /* 0x2700000004157fae */ /* 0x0003e4000812184e */
[----:B-1----:R-:W-:Y:S01]  /*7520*/  IADD3 R4, P1, R3, R70, RZ ;  /* 0x0000004603047210 */ /* 0x002fe20007f3e0ff */
[----:B------:R-:W-:-:S04]  /*7530*/  IMAD.U32 R21, RZ, RZ, UR10 ;  /* 0x0000000aff157e24 */ /* 0x000fc8000f8e00ff */
[----:B------:R-:W-:Y:S02]  /*7540*/  IMAD.X R5, R69, 0x1, R7, P1 ;  /* 0x0000000145057824 */ /* 0x000fe400008e0607 */
[----:B------:R-:W-:-:S05]  /*7550*/  IMAD R21, R21, 0x8000, R125 ;  /* 0x0000800015157824 */ /* 0x000fca00078e027d */
        /* <DEDUP_REMOVED lines=12> */
[----:B------:R-:W-:Y:S02]  /*7620*/  IADD3.X R57, R57, UR7, RZ, P3, !PT ;  /* 0x0000000739397c10 */ /* 0x000fe40009ffe4ff */
[----:B------:R-:W-:Y:S02]  /*7630*/  IADD3 R72, P3, R72, UR13, RZ ;  /* 0x0000000d48487c10 */ /* 0x000fe4000ff7e0ff */
[----:B------:R1:W-:Y:S02]  /*7640*/  LDGSTS.E [R21+0x23800], [R4.64], P0 ;  /* 0x2380000004157fae */ /* 0x0003e4000812184e */
[----:B------:R-:W-:Y:S02]  /*7650*/  IADD3.X R71, R71, UR7, RZ, P3, !PT ;  /* 0x0000000747477c10 */ /* 0x000fe40009ffe4ff */
[----:B-1----:R-:W-:-:S05]  /*7660*/  IADD3 R4, P1, R3, R13, RZ ;  /* 0x0000000d03047210 */ /* 0x002fca0007f3e0ff */
[----:B------:R-:W-:-:S05]  /*7670*/  IMAD.X R5, R20, 0x1, R7, P1 ;  /* 0x0000000114057824 */ /* 0x000fca00008e0607 */
        /* <DEDUP_REMOVED lines=8> */
[----:B-1----:R-:W-:Y:S02]  /*7700*/  IADD3 R4, P1, R3, R9, RZ ;  /* 0x0000000903047210 */ /* 0x002fe40007f3e0ff */
[----:B------:R-:W-:-:S03]  /*7710*/  IADD3 R9, P4, R9, UR13, RZ ;  /* 0x0000000d09097c10 */ /* 0x000fc6000ff9e0ff */
[C---:B------:R-:W-:Y:S01]  /*7720*/  IMAD.X R5, R16.reuse, 0x1, R7, P1 ;  /* 0x0000000110057824 */ /* 0x040fe200008e0607 */
[----:B------:R-:W-:Y:S02]  /*7730*/  IADD3.X R16, R16, UR7, RZ, P4, !PT ;  /* 0x0000000710107c10 */ /* 0x000fe4000a7fe4ff */
[----:B------:R-:W-:Y:S02]  /*7740*/  IADD3 R60, P4, R60, UR13, RZ ;  /* 0x0000000d3c3c7c10 */ /* 0x000fe4000ff9e0ff */
[----:B------:R1:W-:Y:S02]  /*7750*/  LDGSTS.E [R21+0x26800], [R4.64], P0 ;  /* 0x2680000004157fae */ /* 0x0003e4000812184e */
[----:B------:R-:W-:Y:S02]  /*7760*/  IADD3.X R59, R59, UR7, RZ, P4, !PT ;  /* 0x000000073b3b7c10 */ /* 0x000fe4000a7fe4ff */
[----:B------:R-:W-:Y:S02]  /*7770*/  PLOP3.LUT P4, PT, PT, PT, UP0, 0x80, 0x0 ;  /* 0x000000000000781c */ /* 0x000fe40003f8f008 */
[----:B-1----:R-:W-:-:S02]  /*7780*/  IADD3 R4, P1, R3, R6, RZ ;  /* 0x0000000603047210 */ /* 0x002fc40007f3e0ff */
[----:B------:R-:W-:-:S03]  /*7790*/  IADD3 R6, P2, R6, UR13, RZ ;  /* 0x0000000d06067c10 */ /* 0x000fc6000ff5e0ff */
[C---:B------:R-:W-:Y:S01]  /*77a0*/  IMAD.X R5, R14.reuse, 0x1, R7, P1 ;  /* 0x000000010e057824 */ /* 0x040fe200008e0607 */
[----:B------:R-:W-:Y:S02]  /*77b0*/  IADD3.X R14, R14, UR7, RZ, P2, !PT ;  /* 0x000000070e0e7c10 */ /* 0x000fe400097fe4ff */
[----:B------:R-:W-:Y:S02]  /*77c0*/  IADD3 R13, P1, R13, UR13, RZ ;  /* 0x0000000d0d0d7c10 */ /* 0x000fe4000ff3e0ff */
[----:B------:R1:W-:Y:S01]  /*77d0*/  LDGSTS.E [R21+0x27800], [R4.64], P0 ;  /* 0x2780000004157fae */ /* 0x0003e2000812184e */
[----:B------:R-:W-:Y:S02]  /*77e0*/  LEA R75, P0, R75, R24, 0x2 ;  /* 0x000000184b4b7211 */ /* 0x000fe400078010ff */
[----:B------:R-:W-:Y:S01]  /*77f0*/  IADD3 R56, P2, R56, UR13, RZ ;  /* 0x0000000d38387c10 */ /* 0x000fe2000ff5e0ff */
[----:B------:R-:W0:Y:S01]  /*7800*/  LDGDEPBAR ;  /* 0x00000000000079af */ /* 0x000e220000000000 */
[----:B------:R-:W-:-:S02]  /*7810*/  IADD3.X R74, R25, UR11, RZ, P0, !PT ;  /* 0x0000000b194a7c10 */ /* 0x000fc400087fe4ff */
[----:B------:R-:W-:Y:S02]  /*7820*/  IADD3 R12, P0, R12, UR13, RZ ;  /* 0x0000000d0c0c7c10 */ /* 0x000fe4000ff1e0ff */
[----:B------:R-:W-:Y:S02]  /*7830*/  IADD3.X R20, R20, UR7, RZ, P1, !PT ;  /* 0x0000000714147c10 */ /* 0x000fe40008ffe4ff */
[----:B------:R-:W-:Y:S02]  /*7840*/  IADD3.X R19, R19, UR7, RZ, P0, !PT ;  /* 0x0000000713137c10 */ /* 0x000fe400087fe4ff */
[----:B------:R-:W-:Y:S02]  /*7850*/  IADD3.X R23, R23, UR7, RZ, P2, !PT ;  /* 0x0000000717177c10 */ /* 0x000fe400097fe4ff */
[----:B------:R-:W-:Y:S02]  /*7860*/  IADD3 R66, P0, R66, UR13, RZ ;  /* 0x0000000d42427c10 */ /* 0x000fe4000ff1e0ff */
[----:B------:R-:W-:-:S02]  /*7870*/  IADD3 R68, P1, R68, UR13, RZ ;  /* 0x0000000d44447c10 */ /* 0x000fc4000ff3e0ff */
[----:B------:R-:W-:Y:S02]  /*7880*/  IADD3 R70, P2, R70, UR13, RZ ;  /* 0x0000000d46467c10 */ /* 0x000fe4000ff5e0ff */
[----:B------:R-:W-:Y:S02]  /*7890*/  IADD3.X R65, R65, UR7, RZ, P0, !PT ;  /* 0x0000000741417c10 */ /* 0x000fe400087fe4ff */
[----:B------:R-:W-:Y:S02]  /*78a0*/  IADD3.X R67, R67, UR7, RZ, P1, !PT ;  /* 0x0000000743437c10 */ /* 0x000fe40008ffe4ff */
[----:B------:R-:W-:Y:S01]  /*78b0*/  IADD3.X R69, R69, UR7, RZ, P2, !PT ;  /* 0x0000000745457c10 */ /* 0x000fe200097fe4ff */
[----:B-1----:R-:W-:Y:S01]  /*78c0*/  @!P4 CALL.REL.NOINC `(.L_x_0) ;  /* 0x000000100000c944 */ /* 0x002fe20003c00000 */
[----:B------:R-:W-:Y:S05]  /*78d0*/  BRA `(.L_x_1) ;  /* 0xffffda4000007947 */ /* 0x000fea000383ffff */
.L_x_0:
[----:B------:R-:W2:Y:S01]  /*78e0*/  LDL.LU R22, [R1+0x7c] ;  /* 0x00007c0001167983 */ /* 0x000ea20000300800 */
[----:B------:R-:W-:-:S04]  /*78f0*/  DEPBAR.LE SB0, 0x0 ;  /* 0x000080000000791a */ /* 0x000fc80000000000 */
[----:B------:R-:W3:Y:S04]  /*7900*/  LDL.LU R24, [R1+0x78] ;  /* 0x0000780001187983 */ /* 0x000ee80000300800 */
[----:B------:R-:W4:Y:S04]  /*7910*/  LDL.LU R37, [R1+0x74] ;  /* 0x0000740001257983 */ /* 0x000f280000300800 */
[----:B------:R-:W4:Y:S01]  /*7920*/  LDL.LU R27, [R1+0x70] ;  /* 0x00007000011b7983 */ /* 0x000f220000300800 */
[----:B------:R-:W-:Y:S02]  /*7930*/  IMAD.MOV.U32 R4, RZ, RZ, R41 ;  /* 0x000000ffff047224 */ /* 0x000fe400078e0029 */
[----:B------:R-:W-:Y:S01]  /*7940*/  IMAD.MOV.U32 R6, RZ, RZ, R33 ;  /* 0x000000ffff067224 */ /* 0x000fe200078e0021 */
[----:B------:R-:W-:Y:S01]  /*7950*/  LOP3.LUT R2, R108, 0x8, RZ, 0x3c, !PT ;  /* 0x000000086c027812 */ /* 0x000fe200078e3cff */
[----:B------:R-:W-:Y:S01]  /*7960*/  IMAD.MOV.U32 R8, RZ, RZ, R43 ;  /* 0x000000ffff087224 */ /* 0x000fe200078e002b */
[----:B------:R-:W4:Y:S01]  /*7970*/  LDL.LU R26, [R1+0x6c] ;  /* 0x00006c00011a7983 */ /* 0x000f220000300800 */
[----:B------:R-:W-:-:S03]  /*7980*/  IMAD.MOV.U32 R41, RZ, RZ, R44 ;  /* 0x000000ffff297224 */ /* 0x000fc600078e002c */
[----:B------:R-:W-:Y:S01]  /*7990*/  BAR.SYNC.DEFER_BLOCKING 0x0 ;  /* 0x0000000000007b1d */ /* 0x000fe20000010000 */
[----:B------:R-:W-:Y:S02]  /*79a0*/  IMAD.MOV.U32 R5, RZ, RZ, R45 ;  /* 0x000000ffff057224 */ /* 0x000fe400078e002d */
[----:B------:R-:W-:Y:S02]  /*79b0*/  IMAD.MOV.U32 R12, RZ, RZ, R35 ;  /* 0x000000ffff0c7224 */ /* 0x000fe400078e0023 */
[----:B------:R-:W-:Y:S02]  /*79c0*/  IMAD.MOV.U32 R33, RZ, RZ, R28 ;  /* 0x000000ffff217224 */ /* 0x000fe400078e001c */
[----:B------:R-:W-:Y:S02]  /*79d0*/  IMAD.MOV.U32 R7, RZ, RZ, R29 ;  /* 0x000000ffff077224 */ /* 0x000fe400078e001d */
[----:B------:R-:W-:Y:S02]  /*79e0*/  IMAD.MOV.U32 R9, RZ, RZ, R47 ;  /* 0x000000ffff097224 */ /* 0x000fe400078e002f */
[----:B------:R-:W-:Y:S01]  /*79f0*/  IMAD.MOV.U32 R13, RZ, RZ, R31 ;  /* 0x000000ffff0d7224 */ /* 0x000fe200078e001f */
[----:B------:R-:W-:Y:S01]  /*7a00*/  LOP3.LUT R10, R110, 0x8, RZ, 0x3c, !PT ;  /* 0x000000086e0a7812 */ /* 0x000fe200078e3cff */
[----:B------:R-:W-:Y:S01]  /*7a10*/  IMAD.MOV.U32 R43, RZ, RZ, R46 ;  /* 0x000000ffff2b7224 */ /* 0x000fe200078e002e */
[----:B------:R-:W4:Y:S01]  /*7a20*/  LDL.LU R36, [R1+0x68] ;  /* 0x0000680001247983 */ /* 0x000f220000300800 */
[----:B------:R-:W-:-:S03]  /*7a30*/  IMAD.MOV.U32 R35, RZ, RZ, R30 ;  /* 0x000000ffff237224 */ /* 0x000fc600078e001e */
[----:B------:R-:W4:Y:S04]  /*7a40*/  LDL.LU R11, [R1+0x64] ;  /* 0x00006400010b7983 */ /* 0x000f280000300800 */
[----:B------:R-:W-:Y:S04]  /*7a50*/  STS.64 [R108], R40 ;  /* 0x000000286c007388 */ /* 0x000fe80000000a00 */
[----:B------:R-:W-:Y:S04]  /*7a60*/  STS.64 [R108+0x400], R4 ;  /* 0x000400046c007388 */ /* 0x000fe80000000a00 */
[----:B------:R-:W-:Y:S04]  /*7a70*/  STS.64 [R108+0x200], R32 ;  /* 0x000200206c007388 */ /* 0x000fe80000000a00 */
[----:B------:R-:W-:Y:S04]  /*7a80*/  STS.64 [R108+0x600], R6 ;  /* 0x000600066c007388 */ /* 0x000fe80000000a00 */
[----:B------:R-:W-:Y:S04]  /*7a90*/  STS.64 [R2+0x4000], R42 ;  /* 0x0040002a02007388 */ /* 0x000fe80000000a00 */
[----:B------:R-:W-:Y:S04]  /*7aa0*/  STS.64 [R2+0x4400], R8 ;  /* 0x0044000802007388 */ /* 0x000fe80000000a00 */
[----:B------:R1:W-:Y:S04]  /*7ab0*/  STS.64 [R2+0x4200], R34 ;  /* 0x0042002202007388 */ /* 0x0003e80000000a00 */
[----:B------:R1:W-:Y:S04]  /*7ac0*/  STS.64 [R2+0x4600], R12 ;  /* 0x0046000c02007388 */ /* 0x0003e80000000a00 */
[----:B------:R-:W-:Y:S06]  /*7ad0*/  BAR.SYNC.DEFER_BLOCKING 0x0 ;  /* 0x0000000000007b1d */ /* 0x000fec0000010000 */
[----:B-1----:R-:W4:Y:S04]  /*7ae0*/  LDL.LU R34, [R1+0x60] ;  /* 0x0000600001227983 */ /* 0x002f280000300800 */
[----:B------:R-:W4:Y:S04]  /*7af0*/  LDL.LU R13, [R1+0x5c] ;  /* 0x00005c00010d7983 */ /* 0x000f280000300800 */
[----:B------:R-:W4:Y:S04]  /*7b00*/  LDL.LU R12, [R1+0x58] ;  /* 0x00005800010c7983 */ /* 0x000f280000300800 */
[----:B------:R-:W4:Y:S04]  /*7b10*/  LDL.LU R33, [R1+0x54] ;  /* 0x0000540001217983 */ /* 0x000f280000300800 */
[----:B------:R-:W4:Y:S04]  /*7b20*/  LDL.LU R32, [R1+0x50] ;  /* 0x0000500001207983 */ /* 0x000f280000300800 */
[----:B------:R-:W1:Y:S04]  /*7b30*/  LDS.64 R14, [R110] ;  /* 0x000000006e0e7984 */ /* 0x000e680000000a00 */
[----:B------:R-:W1:Y:S04]  /*7b40*/  LDS.64 R20, [R10] ;  /* 0x000000000a147984 */ /* 0x000e680000000a00 */
[----:B------:R-:W1:Y:S04]  /*7b50*/  LDS.64 R16, [R110+0x800] ;  /* 0x000800006e107984 */ /* 0x000e680000000a00 */
[----:B------:R-:W4:Y:S04]  /*7b60*/  LDL.LU R31, [R1+0x4c] ;  /* 0x00004c00011f7983 */ /* 0x000f280000300800 */
[----:B------:R-:W-:Y:S04]  /*7b70*/  LDS.64 R18, [R110+0x1000] ;  /* 0x001000006e127984 */ /* 0x000fe80000000a00 */
[----:B------:R-:W-:Y:S01]  /*7b80*/  LDS.64 R110, [R110+0x1800] ;  /* 0x001800006e6e7984 */ /* 0x000fe20000000a00 */
[C---:B--2---:R-:W-:Y:S01]  /*7b90*/  IMAD R0, R22.reuse, c[0x0][0x194], RZ ;  /* 0x0000650016007a24 */ /* 0x044fe200078e02ff */
[----:B------:R-:W-:-:S02]  /*7ba0*/  ISETP.GE.AND P0, PT, R22, c[0x0][0x178], PT ;  /* 0x00005e0016007a0c */ /* 0x000fc40003f06270 */
[----:B------:R-:W2:Y:S01]  /*7bb0*/  LDS.64 R22, [R10+0x800] ;  /* 0x000800000a167984 */ /* 0x000ea20000000a00 */
[----:B---3--:R-:W-:Y:S01]  /*7bc0*/  IMAD R3, R24, c[0x0][0x198], RZ ;  /* 0x0000660018037a24 */ /* 0x008fe200078e02ff */
[----:B------:R-:W-:Y:S02]  /*7bd0*/  LEA R28, P2, R0, c[0x0][0x170], 0x2 ;  /* 0x00005c00001c7a11 */ /* 0x000fe400078410ff */
[----:B------:R-:W-:Y:S02]  /*7be0*/  ISETP.LT.AND P1, PT, R24, c[0x0][0x17c], !P0 ;  /* 0x00005f0018007a0c */ /* 0x000fe40004721270 */
[----:B------:R-:W-:Y:S01]  /*7bf0*/  LEA.HI.X.SX32 R29, R0, c[0x0][0x174], 0x2, P2 ;  /* 0x00005d00001d7a11 */ /* 0x000fe200010f16ff */
[----:B------:R-:W3:Y:S01]  /*7c00*/  LDS.64 R24, [R10+0x1000] ;  /* 0x001000000a187984 */ /* 0x000ee20000000a00 */
[----:B------:R-:W-:Y:S01]  /*7c10*/  LEA R2, P2, R3, R28, 0x2 ;  /* 0x0000001c03027211 */ /* 0x000fe200078410ff */
[C---:B----4-:R-:W-:Y:S01]  /*7c20*/  IMAD R0, R37.reuse, c[0x0][0x198], RZ ;  /* 0x0000660025007a24 */ /* 0x050fe200078e02ff */
[----:B------:R-:W-:-:S02]  /*7c30*/  ISETP.LT.AND P4, PT, R37, c[0x0][0x17c], !P0 ;  /* 0x00005f0025007a0c */ /* 0x000fc40004781270 */
[----:B------:R-:W-:Y:S01]  /*7c40*/  LEA.HI.X.SX32 R3, R3, R29, 0x2, P2 ;  /* 0x0000001d03037211 */ /* 0x000fe200010f16ff */
[C---:B------:R-:W-:Y:S01]  /*7c50*/  IMAD R7, R27.reuse, c[0x0][0x198], RZ ;  /* 0x000066001b077a24 */ /* 0x040fe200078e02ff */
[----:B------:R-:W-:-:S03]  /*7c60*/  ISETP.LT.AND P3, PT, R27, c[0x0][0x17c], !P0 ;  /* 0x00005f001b007a0c */ /* 0x000fc60004761270 */
[----:B-1----:R1:W-:Y:S01]  /*7c70*/  @P1 STG.E [R2.64], R14 ;  /* 0x0000000e02001986 */ /* 0x0023e2000c10190e */
[----:B------:R-:W-:-:S04]  /*7c80*/  LEA R4, P1, R0, R28, 0x2 ;  /* 0x0000001c00047211 */ /* 0x000fc800078210ff */
[----:B------:R-:W-:Y:S01]  /*7c90*/  LEA.HI.X.SX32 R5, R0, R29, 0x2, P1 ;  /* 0x0000001d00057211 */ /* 0x000fe200008f16ff */
[----:B-1----:R-:W4:Y:S01]  /*7ca0*/  LDL.LU R14, [R1+0x48] ;  /* 0x00004800010e7983 */ /* 0x002f220000300800 */
[----:B------:R-:W-:-:S03]  /*7cb0*/  LEA R2, P6, R7, R28, 0x2 ;  /* 0x0000001c07027211 */ /* 0x000fc600078c10ff */
[----:B------:R-:W4:Y:S01]  /*7cc0*/  LDL.LU R30, [R1+0x44] ;  /* 0x00004400011e7983 */ /* 0x000f220000300800 */
[----:B------:R-:W-:-:S03]  /*7cd0*/  LEA.HI.X.SX32 R3, R7, R29, 0x2, P6 ;  /* 0x0000001d07037211 */ /* 0x000fc600030f16ff */
[----:B------:R1:W-:Y:S04]  /*7ce0*/  @P4 STG.E [R4.64], R20 ;  /* 0x0000001404004986 */ /* 0x0003e8000c10190e */
[----:B------:R2:W-:Y:S04]  /*7cf0*/  @P3 STG.E [R2.64], R16 ;  /* 0x0000001002003986 */ /* 0x0005e8000c10190e */
[----:B-1----:R-:W4:Y:S04]  /*7d00*/  LDL.LU R20, [R1+0x40] ;  /* 0x0000400001147983 */ /* 0x002f280000300800 */
[----:B--2---:R-:W2:Y:S01]  /*7d10*/  LDL.LU R16, [R1+0x3c] ;  /* 0x00003c0001107983 */ /* 0x004ea20000300800 */
[C---:B------:R-:W-:Y:S01]  /*7d20*/  ISETP.LT.AND P2, PT, R26.reuse, c[0x0][0x17c], !P0 ;  /* 0x00005f001a007a0c */ /* 0x040fe20004741270 */
[----:B------:R-:W-:-:S02]  /*7d30*/  IMAD R9, R26, c[0x0][0x198], RZ ;  /* 0x000066001a097a24 */ /* 0x000fc400078e02ff */
[----:B------:R1:W3:Y:S01]  /*7d40*/  LDS.64 R26, [R10+0x1800] ;  /* 0x001800000a1a7984 */ /* 0x0002e20000000a00 */
[C---:B------:R-:W-:Y:S01]  /*7d50*/  IMAD R0, R36.reuse, c[0x0][0x198], RZ ;  /* 0x0000660024007a24 */ /* 0x040fe200078e02ff */
[----:B------:R-:W-:Y:S02]  /*7d60*/  ISETP.LT.AND P1, PT, R36, c[0x0][0x17c], !P0 ;  /* 0x00005f0024007a0c */ /* 0x000fe40004721270 */
[-C--:B------:R-:W-:Y:S02]  /*7d70*/  LEA R6, P4, R9, R28.reuse, 0x2 ;  /* 0x0000001c09067211 */ /* 0x080fe400078810ff */
[----:B------:R-:W-:Y:S02]  /*7d80*/  LEA R8, P5, R0, R28, 0x2 ;  /* 0x0000001c00087211 */ /* 0x000fe400078a10ff */
[C---:B------:R-:W-:Y:S01]  /*7d90*/  ISETP.LT.AND P6, PT, R11.reuse, c[0x0][0x17c], !P0 ;  /* 0x00005f000b007a0c */ /* 0x040fe200047c1270 */
[----:B------:R-:W-:Y:S01]  /*7da0*/  IMAD R11, R11, c[0x0][0x198], RZ ;  /* 0x000066000b0b7a24 */ /* 0x000fe200078e02ff */
[----:B------:R-:W-:-:S02]  /*7db0*/  LEA.HI.X.SX32 R7, R9, R29, 0x2, P4 ;  /* 0x0000001d09077211 */ /* 0x000fc400020f16ff */
[----:B------:R-:W-:-:S03]  /*7dc0*/  LEA.HI.X.SX32 R9, R0, R29, 0x2, P5 ;  /* 0x0000001d00097211 */ /* 0x000fc600028f16ff */
[----:B------:R3:W-:Y:S01]  /*7dd0*/  @P2 STG.E [R6.64], R22 ;  /* 0x0000001606002986 */ /* 0x0007e2000c10190e */
[----:B-1----:R-:W-:-:S03]  /*7de0*/  LEA R10, P2, R11, R28, 0x2 ;  /* 0x0000001c0b0a7211 */ /* 0x002fc600078410ff */
[----:B------:R1:W-:Y:S01]  /*7df0*/  @P1 STG.E [R8.64], R18 ;  /* 0x0000001208001986 */ /* 0x0003e2000c10190e */
[----:B------:R-:W-:Y:S01]  /*7e00*/  LEA.HI.X.SX32 R11, R11, R29, 0x2, P2 ;  /* 0x0000001d0b0b7211 */ /* 0x000fe200010f16ff */
[C---:B------:R-:W-:Y:S01]  /*7e10*/  IMAD R0, R34.reuse, c[0x0][0x198], RZ ;  /* 0x0000660022007a24 */ /* 0x040fe200078e02ff */
[----:B------:R-:W-:Y:S01]  /*7e20*/  ISETP.LT.AND P3, PT, R34, c[0x0][0x17c], !P0 ;  /* 0x00005f0022007a0c */ /* 0x000fe20004761270 */
[C---:B------:R-:W-:Y:S01]  /*7e30*/  IMAD R5, R13.reuse, c[0x0][0x198], RZ ;  /* 0x000066000d057a24 */ /* 0x040fe200078e02ff */
[----:B------:R-:W-:Y:S02]  /*7e40*/  ISETP.LT.AND P2, PT, R13, c[0x0][0x17c], !P0 ;  /* 0x00005f000d007a0c */ /* 0x000fe40004741270 */
[C---:B------:R-:W-:Y:S01]  /*7e50*/  ISETP.LT.AND P1, PT, R12.reuse, c[0x0][0x17c], !P0 ;  /* 0x00005f000c007a0c */ /* 0x040fe20004721270 */
[----:B------:R-:W-:Y:S01]  /*7e60*/  IMAD R12, R12, c[0x0][0x198], RZ ;  /* 0x000066000c0c7a24 */ /* 0x000fe200078e02ff */
[-C--:B------:R-:W-:Y:S01]  /*7e70*/  LEA R2, P4, R0, R28.reuse, 0x2 ;  /* 0x0000001c00027211 */ /* 0x080fe200078810ff */
[----:B---3--:R-:W-:Y:S01]  /*7e80*/  @P6 STG.E [R10.64], R24 ;  /* 0x000000180a006986 */ /* 0x008fe2000c10190e */
[-C--:B------:R-:W-:Y:S01]  /*7e90*/  LEA R4, P5, R5, R28.reuse, 0x2 ;  /* 0x0000001c05047211 */ /* 0x080fe200078a10ff */
[----:B------:R-:W-:Y:S01]  /*7ea0*/  IMAD R13, R33, c[0x0][0x198], RZ ;  /* 0x00006600210d7a24 */ /* 0x000fe200078e02ff */
[----:B------:R-:W-:-:S02]  /*7eb0*/  LEA R6, P6, R12, R28, 0x2 ;  /* 0x0000001c0c067211 */ /* 0x000fc400078c10ff */
[-C--:B------:R-:W-:Y:S02]  /*7ec0*/  LEA.HI.X.SX32 R3, R0, R29.reuse, 0x2, P4 ;  /* 0x0000001d00037211 */ /* 0x080fe400020f16ff */
[----:B------:R-:W-:Y:S02]  /*7ed0*/  ISETP.LT.AND P4, PT, R33, c[0x0][0x17c], !P0 ;  /* 0x00005f0021007a0c */ /* 0x000fe40004781270 */
[-C--:B------:R-:W-:Y:S01]  /*7ee0*/  LEA.HI.X.SX32 R5, R5, R29.reuse, 0x2, P5 ;  /* 0x0000001d05057211 */ /* 0x080fe200028f16ff */
[----:B------:R-:W-:Y:S01]  /*7ef0*/  IMAD R0, R32, c[0x0][0x198], RZ ;  /* 0x0000660020007a24 */ /* 0x000fe200078e02ff */
[-C--:B------:R-:W-:Y:S02]  /*7f00*/  LEA.HI.X.SX32 R7, R12, R29.reuse, 0x2, P6 ;  /* 0x0000001d0c077211 */ /* 0x080fe400030f16ff */
[CC--:B-1----:R-:W-:Y:S01]  /*7f10*/  LEA R8, P5, R13.reuse, R28.reuse, 0x2 ;  /* 0x0000001c0d087211 */ /* 0x0c2fe200078a10ff */
[----:B------:R1:W-:Y:S03]  /*7f20*/  @P3 STG.E [R2.64], R110 ;  /* 0x0000006e02003986 */ /* 0x0003e6000c10190e */
[----:B------:R-:W-:Y:S01]  /*7f30*/  LEA.HI.X.SX32 R9, R13, R29, 0x2, P5 ;  /* 0x0000001d0d097211 */ /* 0x000fe200028f16ff */
[----:B------:R3:W-:Y:S04]  /*7f40*/  @P2 STG.E [R4.64], R26 ;  /* 0x0000001a04002986 */ /* 0x0007e8000c10190e */
[----:B------:R3:W-:Y:S01]  /*7f50*/  @P1 STG.E [R6.64], R15 ;  /* 0x0000000f06001986 */ /* 0x0007e2000c10190e */
[----:B-1----:R-:W-:-:S03]  /*7f60*/  LEA R2, P1, R0, R28, 0x2 ;  /* 0x0000001c00027211 */ /* 0x002fc600078210ff */
[----:B------:R1:W-:Y:S01]  /*7f70*/  @P4 STG.E [R8.64], R21 ;  /* 0x0000001508004986 */ /* 0x0003e2000c10190e */
[C---:B------:R-:W-:Y:S01]  /*7f80*/  IMAD R10, R31.reuse, c[0x0][0x198], RZ ;  /* 0x000066001f0a7a24 */ /* 0x040fe200078e02ff */
[----:B------:R-:W-:Y:S02]  /*7f90*/  LEA.HI.X.SX32 R3, R0, R29, 0x2, P1 ;  /* 0x0000001d00037211 */ /* 0x000fe400008f16ff */
[----:B------:R-:W-:Y:S02]  /*7fa0*/  ISETP.LT.AND P5, PT, R32, c[0x0][0x17c], !P0 ;  /* 0x00005f0020007a0c */ /* 0x000fe400047a1270 */
[----:B------:R-:W-:Y:S02]  /*7fb0*/  ISETP.LT.AND P4, PT, R31, c[0x0][0x17c], !P0 ;  /* 0x00005f001f007a0c */ /* 0x000fe40004781270 */
[----:B---3--:R-:W-:-:S04]  /*7fc0*/  LEA R4, P6, R10, R28, 0x2 ;  /* 0x0000001c0a047211 */ /* 0x008fc800078c10ff */
[----:B------:R-:W-:-:S05]  /*7fd0*/  LEA.HI.X.SX32 R5, R10, R29, 0x2, P6 ;  /* 0x0000001d0a057211 */ /* 0x000fca00030f16ff */
[----:B------:R3:W-:Y:S04]  /*7fe0*/  @P5 STG.E [R2.64], R17 ;  /* 0x0000001102005986 */ /* 0x0007e8000c10190e */
[----:B------:R3:W-:Y:S01]  /*7ff0*/  @P4 STG.E [R4.64], R23 ;  /* 0x0000001704004986 */ /* 0x0007e2000c10190e */
[----:B----4-:R-:W-:Y:S02]  /*8000*/  IMAD R11, R14, c[0x0][0x198], RZ ;  /* 0x000066000e0b7a24 */ /* 0x010fe400078e02ff */
[----:B------:R-:W-:-:S03]  /*8010*/  IMAD R12, R30, c[0x0][0x198], RZ ;  /* 0x000066001e0c7a24 */ /* 0x000fc600078e02ff */
[CC--:B------:R-:W-:Y:S02]  /*8020*/  LEA R6, P2, R11.reuse, R28.reuse, 0x2 ;  /* 0x0000001c0b067211 */ /* 0x0c0fe400078410ff */
[----:B-1----:R-:W-:Y:S02]  /*8030*/  LEA R8, P1, R12, R28, 0x2 ;  /* 0x0000001c0c087211 */ /* 0x002fe400078210ff */
[----:B------:R-:W-:Y:S02]  /*8040*/  ISETP.LT.AND P3, PT, R14, c[0x0][0x17c], !P0 ;  /* 0x00005f000e007a0c */ /* 0x000fe40004761270 */
[-C--:B------:R-:W-:Y:S02]  /*8050*/  LEA.HI.X.SX32 R7, R11, R29.reuse, 0x2, P2 ;  /* 0x0000001d0b077211 */ /* 0x080fe400010f16ff */
[----:B------:R-:W-:Y:S02]  /*8060*/  ISETP.LT.AND P2, PT, R30, c[0x0][0x17c], !P0 ;  /* 0x00005f001e007a0c */ /* 0x000fe40004741270 */
[----:B------:R-:W-:Y:S01]  /*8070*/  LEA.HI.X.SX32 R9, R12, R29, 0x2, P1 ;  /* 0x0000001d0c097211 */ /* 0x000fe200008f16ff */
[C---:B------:R-:W-:Y:S01]  /*8080*/  IMAD R13, R20.reuse, c[0x0][0x198], RZ ;  /* 0x00006600140d7a24 */ /* 0x040fe200078e02ff */
[----:B------:R-:W-:-:S02]  /*8090*/  ISETP.LT.AND P1, PT, R20, c[0x0][0x17c], !P0 ;  /* 0x00005f0014007a0c */ /* 0x000fc40004721270 */
[C---:B--2---:R-:W-:Y:S02]  /*80a0*/  ISETP.LT.AND P0, PT, R16.reuse, c[0x0][0x17c], !P0 ;  /* 0x00005f0010007a0c */ /* 0x044fe40004701270 */
[----:B------:R-:W-:Y:S01]  /*80b0*/  LEA R10, P6, R13, R28, 0x2 ;  /* 0x0000001c0d0a7211 */ /* 0x000fe200078c10ff */
[----:B------:R-:W-:-:S03]  /*80c0*/  IMAD R14, R16, c[0x0][0x198], RZ ;  /* 0x00006600100e7a24 */ /* 0x000fc600078e02ff */
[----:B------:R-:W-:Y:S01]  /*80d0*/  LEA.HI.X.SX32 R11, R13, R29, 0x2, P6 ;  /* 0x0000001d0d0b7211 */ /* 0x000fe200030f16ff */
[----:B------:R3:W-:Y:S01]  /*80e0*/  @P3 STG.E [R6.64], R19 ;  /* 0x0000001306003986 */ /* 0x0007e2000c10190e */
[----:B------:R-:W-:-:S03]  /*80f0*/  LEA R12, P6, R14, R28, 0x2 ;  /* 0x0000001c0e0c7211 */ /* 0x000fc600078c10ff */
[----:B------:R3:W-:Y:S01]  /*8100*/  @P2 STG.E [R8.64], R25 ;  /* 0x0000001908002986 */ /* 0x0007e2000c10190e */
[----:B------:R-:W-:-:S03]  /*8110*/  LEA.HI.X.SX32 R13, R14, R29, 0x2, P6 ;  /* 0x0000001d0e0d7211 */ /* 0x000fc600030f16ff */
[----:B------:R3:W-:Y:S01]  /*8120*/  @P1 STG.E [R10.64], R111 ;  /* 0x0000006f0a001986 */ /* 0x0007e2000c10190e */
[----:B------:R-:W-:Y:S05]  /*8130*/  @!P0 EXIT ;  /* 0x000000000000894d */ /* 0x000fea0003800000 */
[----:B------:R-:W-:Y:S01]  /*8140*/  STG.E [R12.64], R27 ;  /* 0x0000001b0c007986 */ /* 0x000fe2000c10190e */
[----:B------:R-:W-:Y:S05]  /*8150*/  EXIT ;  /* 0x000000000000794d */ /* 0x000fea0003800000 */
.L_x_2:
[----:B------:R-:W-:-:S00]  /*8160*/  BRA `(.L_x_2) ;  /* 0xfffffff000007947 */ /* 0x000fc0000383ffff */
[----:B------:R-:W-:-:S00]  /*8170*/  NOP ;  /* 0x0000000000007918 */ /* 0x000fc00000000000 */
        /* <DEDUP_REMOVED lines=8> */
.L_x_3:


//--------------------- .nv.shared.matmul_kernel  --------------------------
	.section	.nv.shared.matmul_kernel,"aw",@nobits
	.sectionflags	@""
	.align	16
